	.headerflags	@"EF_CUDA_TEXMODE_UNIFIED EF_CUDA_64BIT_ADDRESS EF_CUDA_SM89 EF_CUDA_VIRTUAL_SM(EF_CUDA_SM89)"
	.elftype	@"ET_EXEC"


//--------------------- .nv.info                  --------------------------
	.section	.nv.info,"",@"SHT_CUDA_INFO"
	.align	4


	//----- nvinfo : EIATTR_REGCOUNT
	.align		4
        /*0000*/ 	.byte	0x04, 0x2f
        /*0002*/ 	.short	(.L_1 - .L_0)
	.align		4
.L_0:
        /*0004*/ 	.word	index@(triton__0d1d2d3d4de5de)
        /*0008*/ 	.word	0x000000a8


	//----- nvinfo : EIATTR_MAX_STACK_SIZE
	.align		4
.L_1:
        /*000c*/ 	.byte	0x04, 0x23
        /*000e*/ 	.short	(.L_3 - .L_2)
	.align		4
.L_2:
        /*0010*/ 	.word	index@(triton__0d1d2d3d4de5de)
        /*0014*/ 	.word	0x00000000


	//----- nvinfo : EIATTR_MIN_STACK_SIZE
	.align		4
.L_3:
        /*0018*/ 	.byte	0x04, 0x12
        /*001a*/ 	.short	(.L_5 - .L_4)
	.align		4
.L_4:
        /*001c*/ 	.word	index@(triton__0d1d2d3d4de5de)
        /*0020*/ 	.word	0x00000000


	//----- nvinfo : EIATTR_FRAME_SIZE
	.align		4
.L_5:
        /*0024*/ 	.byte	0x04, 0x11
        /*0026*/ 	.short	(.L_7 - .L_6)
	.align		4
.L_6:
        /*0028*/ 	.word	index@(triton__0d1d2d3d4de5de)
        /*002c*/ 	.word	0x00000000
.L_7:


//--------------------- .nv.info.triton__0d1d2d3d4de5de --------------------------
	.section	.nv.info.triton__0d1d2d3d4de5de,"",@"SHT_CUDA_INFO"
	.align	4


	//----- nvinfo : EIATTR_CUDA_API_VERSION
	.align		4
        /*0000*/ 	.byte	0x04, 0x37
        /*0002*/ 	.short	(.L_9 - .L_8)
.L_8:
        /*0004*/ 	.word	0x0000007b


	//----- nvinfo : EIATTR_PARAM_CBANK
	.align		4
.L_9:
        /*0008*/ 	.byte	0x04, 0x0a
        /*000a*/ 	.short	(.L_11 - .L_10)
	.align		4
.L_10:
        /*000c*/ 	.word	index@(.nv.constant0.triton__0d1d2d3d4de5de)
        /*0010*/ 	.short	0x0160
        /*0012*/ 	.short	0x0028


	//----- nvinfo : EIATTR_CBANK_PARAM_SIZE
	.align		4
.L_11:
        /*0014*/ 	.byte	0x03, 0x19
        /*0016*/ 	.short	0x0028


	//----- nvinfo : EIATTR_KPARAM_INFO
	.align		4
        /*0018*/ 	.byte	0x04, 0x17
        /*001a*/ 	.short	(.L_13 - .L_12)
.L_12:
        /*001c*/ 	.word	0x00000000
        /*0020*/ 	.short	0x0005
        /*0022*/ 	.short	0x0024
        /*0024*/ 	.byte	0x00, 0xf0, 0x11, 0x00


	//----- nvinfo : EIATTR_KPARAM_INFO
	.align		4
.L_13:
        /*0028*/ 	.byte	0x04, 0x17
        /*002a*/ 	.short	(.L_15 - .L_14)
.L_14:
        /*002c*/ 	.word	0x00000000
        /*0030*/ 	.short	0x0004
        /*0032*/ 	.short	0x0020
        /*0034*/ 	.byte	0x00, 0xf0, 0x11, 0x00


	//----- nvinfo : EIATTR_KPARAM_INFO
	.align		4
.L_15:
        /*0038*/ 	.byte	0x04, 0x17
        /*003a*/ 	.short	(.L_17 - .L_16)
.L_16:
        /*003c*/ 	.word	0x00000000
        /*0040*/ 	.short	0x0003
        /*0042*/ 	.short	0x0018
        /*0044*/ 	.byte	0x00, 0xf0, 0x21, 0x00


	//----- nvinfo : EIATTR_KPARAM_INFO
	.align		4
.L_17:
        /*0048*/ 	.byte	0x04, 0x17
        /*004a*/ 	.short	(.L_19 - .L_18)
.L_18:
        /*004c*/ 	.word	0x00000000
        /*0050*/ 	.short	0x0002
        /*0052*/ 	.short	0x0010
        /*0054*/ 	.byte	0x00, 0xf0, 0x21, 0x00


	//----- nvinfo : EIATTR_KPARAM_INFO
	.align		4
.L_19:
        /*0058*/ 	.byte	0x04, 0x17
        /*005a*/ 	.short	(.L_21 - .L_20)
.L_20:
        /*005c*/ 	.word	0x00000000
        /*0060*/ 	.short	0x0001
        /*0062*/ 	.short	0x0008
        /*0064*/ 	.byte	0x00, 0xf0, 0x21, 0x00


	//----- nvinfo : EIATTR_KPARAM_INFO
	.align		4
.L_21:
        /*0068*/ 	.byte	0x04, 0x17
        /*006a*/ 	.short	(.L_23 - .L_22)
.L_22:
        /*006c*/ 	.word	0x00000000
        /*0070*/ 	.short	0x0000
        /*0072*/ 	.short	0x0000
        /*0074*/ 	.byte	0x00, 0xf0, 0x21, 0x00


	//----- nvinfo : EIATTR_MAXREG_COUNT
	.align		4
.L_23:
        /*0078*/ 	.byte	0x03, 0x1b
        /*007a*/ 	.short	0x00ff


	//----- nvinfo : EIATTR_EXIT_INSTR_OFFSETS
	.align		4
        /*007c*/ 	.byte	0x04, 0x1c
        /*007e*/ 	.short	(.L_25 - .L_24)


	//   ....[0]....
.L_24:
        /*0080*/ 	.word	0x00003bc0


	//   ....[1]....
        /*0084*/ 	.word	0x00003c10


	//----- nvinfo : EIATTR_MAX_THREADS
	.align		4
.L_25:
        /*0088*/ 	.byte	0x04, 0x05
        /*008a*/ 	.short	(.L_27 - .L_26)
.L_26:
        /*008c*/ 	.word	0x00000100
        /*0090*/ 	.word	0x00000001
        /*0094*/ 	.word	0x00000001
.L_27:


//--------------------- .nv.rel.action            --------------------------
	.section	.nv.rel.action,"",@"SHT_CUDA_RELOCINFO"
	.align	8
	.sectionentsize	8
        /*0000*/ 	.byte	0x73, 0x00, 0x00, 0x00, 0x00, 0x00, 0x00, 0x00, 0x00, 0x00, 0x00, 0x11, 0x25, 0x00, 0x05, 0x36


//--------------------- .nv.constant0.triton__0d1d2d3d4de5de --------------------------
	.section	.nv.constant0.triton__0d1d2d3d4de5de,"a",@progbits
	.align	4
.nv.constant0.triton__0d1d2d3d4de5de:
	.zero		392


//--------------------- .text.triton__0d1d2d3d4de5de --------------------------
	.section	.text.triton__0d1d2d3d4de5de,"ax",@progbits
	.sectionflags	@"SHF_BARRIERS=1"
	.sectioninfo	@"SHI_REGISTERS=168"
	.align	128
        .global         triton__0d1d2d3d4de5de
        .type           triton__0d1d2d3d4de5de,@function
        .size           triton__0d1d2d3d4de5de,(.L_x_1 - triton__0d1d2d3d4de5de)
        .other          triton__0d1d2d3d4de5de,@"STO_CUDA_ENTRY STV_DEFAULT"
triton__0d1d2d3d4de5de:
.text.triton__0d1d2d3d4de5de:
[----:B------:R-:W-:-:S02]  /*0000*/  IMAD.MOV.U32 R1, RZ, RZ, c[0x0][0x28] ;  /* 0x00000a00ff017624 */ /* 0x000fc400078e00ff */
[----:B------:R-:W0:Y:S01]  /*0010*/  S2R R33, SR_TID.X ;  /* 0x0000000000217919 */ /* 0x000e220000002100 */
[----:B------:R-:W-:Y:S01]  /*0020*/  IMAD.MOV.U32 R99, RZ, RZ, 0x2 ;  /* 0x00000002ff637424 */ /* 0x000fe200078e00ff */
[----:B------:R-:W-:Y:S01]  /*0030*/  CS2R R12, SRZ ;  /* 0x00000000000c7805 */ /* 0x000fe2000001ff00 */
[----:B------:R-:W-:Y:S01]  /*0040*/  CS2R R14, SRZ ;  /* 0x00000000000e7805 */ /* 0x000fe2000001ff00 */
[----:B------:R-:W1:Y:S01]  /*0050*/  S2R R94, SR_CTAID.Y ;  /* 0x00000000005e7919 */ /* 0x000e620000002600 */
[----:B------:R-:W-:-:S03]  /*0060*/  ULDC.64 UR4, c[0x0][0x118] ;  /* 0x0000460000047ab9 */ /* 0x000fc60000000a00 */
[----:B------:R-:W2:Y:S01]  /*0070*/  S2R R20, SR_CTAID.X ;  /* 0x0000000000147919 */ /* 0x000ea20000002500 */
[----:B0-----:R-:W-:Y:S02]  /*0080*/  LOP3.LUT R0, R33, 0x1f, RZ, 0xc0, !PT ;  /* 0x0000001f21007812 */ /* 0x001fe400078ec0ff */
[----:B------:R-:W-:Y:S01]  /*0090*/  SHF.R.U32.HI R8, RZ, 0x5, R33 ;  /* 0x00000005ff087819 */ /* 0x000fe20000011621 */
[----:B-1----:R-:W-:Y:S02]  /*00a0*/  IMAD.SHL.U32 R7, R94, 0x100, RZ ;  /* 0x000001005e077824 */ /* 0x002fe400078e00ff */
[----:B------:R-:W-:Y:S01]  /*00b0*/  IMAD.SHL.U32 R103, R0, 0x8, RZ ;  /* 0x0000000800677824 */ /* 0x000fe200078e00ff */
[----:B------:R-:W-:Y:S01]  /*00c0*/  SGXT.U32 R8, R8, 0x3 ;  /* 0x000000030808781a */ /* 0x000fe20000000000 */
[----:B--2---:R-:W-:-:S03]  /*00d0*/  IMAD.SHL.U32 R95, R20, 0x10, RZ ;  /* 0x00000010145f7824 */ /* 0x004fc600078e00ff */
[----:B------:R-:W-:Y:S02]  /*00e0*/  IADD3 R101, R103, R7, RZ ;  /* 0x0000000767657210 */ /* 0x000fe40007ffe0ff */
[C---:B------:R-:W-:Y:S02]  /*00f0*/  LOP3.LUT R97, R95.reuse, R8, RZ, 0xfc, !PT ;  /* 0x000000085f617212 */ /* 0x040fe400078efcff */
[----:B------:R-:W-:Y:S02]  /*0100*/  SHF.R.S32.HI R2, RZ, 0x1f, R101 ;  /* 0x0000001fff027819 */ /* 0x000fe40000011465 */
[----:B------:R-:W-:Y:S02]  /*0110*/  LOP3.LUT R98, R95, 0x8, R8, 0xfe, !PT ;  /* 0x000000085f627812 */ /* 0x000fe400078efe08 */
[----:B------:R-:W-:Y:S02]  /*0120*/  LEA.HI R2, R2, R101, RZ, 0xb ;  /* 0x0000006502027211 */ /* 0x000fe400078f58ff */
[----:B------:R-:W-:-:S02]  /*0130*/  ISETP.GE.AND P1, PT, R97, 0x100, PT ;  /* 0x000001006100780c */ /* 0x000fc40003f26270 */
[----:B------:R-:W-:Y:S01]  /*0140*/  ISETP.GE.AND P3, PT, R98, 0x100, PT ;  /* 0x000001006200780c */ /* 0x000fe20003f66270 */
[C---:B------:R-:W-:Y:S01]  /*0150*/  IMAD.SHL.U32 R3, R2.reuse, 0x200, RZ ;  /* 0x0000020002037824 */ /* 0x040fe200078e00ff */
[----:B------:R-:W-:-:S04]  /*0160*/  LOP3.LUT R2, R2, 0xfffff800, RZ, 0xc0, !PT ;  /* 0xfffff80002027812 */ /* 0x000fc800078ec0ff */
[----:B------:R-:W-:Y:S01]  /*0170*/  LOP3.LUT R100, R3, 0xfff00000, RZ, 0xc0, !PT ;  /* 0xfff0000003647812 */ /* 0x000fe200078ec0ff */
[----:B------:R-:W-:-:S03]  /*0180*/  IMAD.IADD R101, R101, 0x1, -R2 ;  /* 0x0000000165657824 */ /* 0x000fc600078e0a02 */
[----:B------:R-:W-:Y:S01]  /*0190*/  LEA R102, R97, R100, 0xb ;  /* 0x0000006461667211 */ /* 0x000fe200078e58ff */
[----:B------:R-:W-:-:S04]  /*01a0*/  IMAD R100, R98, 0x800, R100 ;  /* 0x0000080062647824 */ /* 0x000fc800078e0264 */
[C---:B------:R-:W-:Y:S01]  /*01b0*/  IMAD.IADD R2, R101.reuse, 0x1, R102 ;  /* 0x0000000165027824 */ /* 0x040fe200078e0266 */
[----:B------:R-:W-:Y:S01]  /*01c0*/  IADD3 R4, R101, R100, RZ ;  /* 0x0000006465047210 */ /* 0x000fe20007ffe0ff */
[----:B------:R-:W-:Y:S01]  /*01d0*/  CS2R R16, SRZ ;  /* 0x0000000000107805 */ /* 0x000fe2000001ff00 */
[----:B------:R-:W-:Y:S01]  /*01e0*/  CS2R R18, SRZ ;  /* 0x0000000000127805 */ /* 0x000fe2000001ff00 */
[----:B------:R-:W-:-:S04]  /*01f0*/  IMAD.WIDE R2, R2, R99, c[0x0][0x160] ;  /* 0x0000580002027625 */ /* 0x000fc800078e0263 */
[----:B------:R-:W-:Y:S01]  /*0200*/  IMAD.WIDE R4, R4, R99, c[0x0][0x160] ;  /* 0x0000580004047625 */ /* 0x000fe200078e0263 */
[----:B------:R0:W2:Y:S04]  /*0210*/  @!P1 LDG.E.EL.128 R12, [R2.64] ;  /* 0x00000004020c9981 */ /* 0x0000a8000c2e1d00 */
[----:B------:R1:W3:Y:S01]  /*0220*/  @!P3 LDG.E.EL.128 R16, [R4.64] ;  /* 0x000000040410b981 */ /* 0x0002e2000c2e1d00 */
[----:B------:R-:W-:Y:S01]  /*0230*/  SHF.R.U32.HI R6, RZ, 0x2, R33 ;  /* 0x00000002ff067819 */ /* 0x000fe20000011621 */
[----:B------:R-:W-:Y:S01]  /*0240*/  IMAD R9, R0, 0x88, RZ ;  /* 0x0000008800097824 */ /* 0x000fe200078e02ff */
[----:B------:R-:W-:Y:S01]  /*0250*/  CS2R R72, SRZ ;  /* 0x0000000000487805 */ /* 0x000fe2000001ff00 */
[----:B------:R-:W-:Y:S01]  /*0260*/  IMAD.SHL.U32 R96, R33, 0x4, RZ ;  /* 0x0000000421607824 */ /* 0x000fe200078e00ff */
[----:B------:R-:W-:Y:S01]  /*0270*/  SGXT.U32 R0, R6, 0x3 ;  /* 0x000000030600781a */ /* 0x000fe20000000000 */
[C---:B0-----:R-:W-:Y:S01]  /*0280*/  IMAD.SHL.U32 R3, R8.reuse, 0x8, RZ ;  /* 0x0000000808037824 */ /* 0x041fe200078e00ff */
[----:B------:R-:W-:Y:S01]  /*0290*/  LOP3.LUT R2, R8, 0x8, RZ, 0xfc, !PT ;  /* 0x0000000808027812 */ /* 0x000fe200078efcff */
[----:B------:R-:W-:Y:S01]  /*02a0*/  IMAD.MOV.U32 R88, RZ, RZ, 0x4 ;  /* 0x00000004ff587424 */ /* 0x000fe200078e00ff */
[----:B------:R-:W-:Y:S01]  /*02b0*/  SHF.R.S32.HI R6, RZ, 0x17, R94 ;  /* 0x00000017ff067819 */ /* 0x000fe2000001145e */
[----:B------:R-:W-:Y:S01]  /*02c0*/  CS2R R74, SRZ ;  /* 0x00000000004a7805 */ /* 0x000fe2000001ff00 */
[----:B------:R-:W-:Y:S01]  /*02d0*/  LOP3.LUT R0, R3, R0, RZ, 0xfc, !PT ;  /* 0x0000000003007212 */ /* 0x000fe200078efcff */
[----:B------:R-:W-:Y:S01]  /*02e0*/  IMAD.IADD R84, R2, 0x1, R9 ;  /* 0x0000000102547824 */ /* 0x000fe200078e0209 */
[----:B------:R-:W-:Y:S01]  /*02f0*/  SGXT R6, R6, 0x1 ;  /* 0x000000010606781a */ /* 0x000fe20000000200 */
[----:B------:R-:W-:Y:S01]  /*0300*/  CS2R R68, SRZ ;  /* 0x0000000000447805 */ /* 0x000fe2000001ff00 */
[C---:B------:R-:W-:Y:S01]  /*0310*/  LOP3.LUT R3, R7.reuse, 0x40, R0, 0xfe, !PT ;  /* 0x0000004007037812 */ /* 0x040fe200078efe00 */
[----:B------:R-:W-:Y:S01]  /*0320*/  CS2R R70, SRZ ;  /* 0x0000000000467805 */ /* 0x000fe2000001ff00 */
[----:B------:R-:W-:-:S02]  /*0330*/  LOP3.LUT R2, R7, R0, RZ, 0xfc, !PT ;  /* 0x0000000007027212 */ /* 0x000fc400078efcff */
[C-C-:B-1----:R-:W-:Y:S02]  /*0340*/  LOP3.LUT R4, R7.reuse, 0x80, R0.reuse, 0xfe, !PT ;  /* 0x0000008007047812 */ /* 0x142fe400078efe00 */
[----:B------:R-:W-:Y:S02]  /*0350*/  LOP3.LUT R7, R7, 0xc0, R0, 0xfe, !PT ;  /* 0x000000c007077812 */ /* 0x000fe400078efe00 */
[----:B------:R-:W-:Y:S02]  /*0360*/  LOP3.LUT R85, R9, R8, RZ, 0xfc, !PT ;  /* 0x0000000809557212 */ /* 0x000fe400078efcff */
[C---:B------:R-:W-:Y:S02]  /*0370*/  LEA.HI R9, R6.reuse, R3, RZ, 0xb ;  /* 0x0000000306097211 */ /* 0x040fe400078f58ff */
[C---:B------:R-:W-:Y:S01]  /*0380*/  LEA.HI R10, R6.reuse, R4, RZ, 0xb ;  /* 0x00000004060a7211 */ /* 0x040fe200078f58ff */
[----:B------:R-:W-:Y:S01]  /*0390*/  IMAD.SHL.U32 R85, R85, 0x2, RZ ;  /* 0x0000000255557824 */ /* 0x000fe200078e00ff */
[----:B------:R-:W-:-:S02]  /*03a0*/  LEA.HI R11, R6, R7, RZ, 0xb ;  /* 0x00000007060b7211 */ /* 0x000fc400078f58ff */
[----:B------:R-:W-:Y:S02]  /*03b0*/  LEA.HI R5, R6, R2, RZ, 0xb ;  /* 0x0000000206057211 */ /* 0x000fe400078f58ff */
[----:B------:R-:W-:Y:S02]  /*03c0*/  LOP3.LUT R6, R9, 0xfff800, RZ, 0xc0, !PT ;  /* 0x00fff80009067812 */ /* 0x000fe400078ec0ff */
[----:B------:R-:W-:Y:S02]  /*03d0*/  LOP3.LUT R9, R10, 0xfff800, RZ, 0xc0, !PT ;  /* 0x00fff8000a097812 */ /* 0x000fe400078ec0ff */
[----:B------:R-:W-:Y:S01]  /*03e0*/  LOP3.LUT R10, R11, 0xfff800, RZ, 0xc0, !PT ;  /* 0x00fff8000b0a7812 */ /* 0x000fe200078ec0ff */
[----:B------:R-:W-:Y:S01]  /*03f0*/  IMAD.IADD R21, R3, 0x1, -R6 ;  /* 0x0000000103157824 */ /* 0x000fe200078e0a06 */
[----:B------:R-:W-:Y:S01]  /*0400*/  LOP3.LUT R5, R5, 0xfff800, RZ, 0xc0, !PT ;  /* 0x00fff80005057812 */ /* 0x000fe200078ec0ff */
[----:B------:R-:W-:Y:S01]  /*0410*/  IMAD.IADD R23, R4, 0x1, -R9 ;  /* 0x0000000104177824 */ /* 0x000fe200078e0a09 */
[----:B------:R-:W-:Y:S01]  /*0420*/  LOP3.LUT R106, R95, 0xc, R96, 0xf8, !PT ;  /* 0x0000000c5f6a7812 */ /* 0x000fe200078ef860 */
[----:B------:R-:W-:Y:S01]  /*0430*/  IMAD.IADD R25, R7, 0x1, -R10 ;  /* 0x0000000107197824 */ /* 0x000fe200078e0a0a */
[----:B------:R-:W-:-:S02]  /*0440*/  IADD3 R11, R2, -R5, RZ ;  /* 0x80000005020b7210 */ /* 0x000fc40007ffe0ff */
[----:B------:R-:W-:Y:S02]  /*0450*/  SHF.L.U32 R84, R84, 0x1, RZ ;  /* 0x0000000154547819 */ /* 0x000fe400000006ff */
[----:B------:R-:W-:Y:S01]  /*0460*/  ISETP.GE.AND P0, PT, R106, 0x100, PT ;  /* 0x000001006a00780c */ /* 0x000fe20003f06270 */
[----:B------:R-:W-:Y:S01]  /*0470*/  CS2R R64, SRZ ;  /* 0x0000000000407805 */ /* 0x000fe2000001ff00 */
[----:B------:R-:W-:Y:S01]  /*0480*/  CS2R R66, SRZ ;  /* 0x0000000000427805 */ /* 0x000fe2000001ff00 */
[----:B------:R-:W-:Y:S01]  /*0490*/  CS2R R60, SRZ ;  /* 0x00000000003c7805 */ /* 0x000fe2000001ff00 */
[----:B------:R-:W-:Y:S01]  /*04a0*/  CS2R R62, SRZ ;  /* 0x00000000003e7805 */ /* 0x000fe2000001ff00 */
[----:B--2---:R-:W-:Y:S01]  /*04b0*/  SHF.R.U32.HI R2, RZ, 0x10, R12 ;  /* 0x00000010ff027819 */ /* 0x004fe2000001160c */
[----:B------:R-:W-:Y:S01]  /*04c0*/  STS.U16 [R85], R12 ;  /* 0x0000000c55007388 */ /* 0x000fe20000000400 */
[----:B------:R-:W-:Y:S02]  /*04d0*/  SHF.R.U32.HI R4, RZ, 0x10, R13 ;  /* 0x00000010ff047819 */ /* 0x000fe4000001160d */
[----:B------:R-:W-:Y:S01]  /*04e0*/  SHF.R.U32.HI R6, RZ, 0x10, R14 ;  /* 0x00000010ff067819 */ /* 0x000fe2000001160e */
[----:B------:R-:W-:Y:S01]  /*04f0*/  STS.U16 [R85+0x44], R13 ;  /* 0x0000440d55007388 */ /* 0x000fe20000000400 */
[----:B------:R-:W-:-:S02]  /*0500*/  SHF.R.U32.HI R10, RZ, 0x10, R15 ;  /* 0x00000010ff0a7819 */ /* 0x000fc4000001160f */
[----:B---3--:R-:W-:Y:S01]  /*0510*/  SHF.R.U32.HI R3, RZ, 0x10, R16 ;  /* 0x00000010ff037819 */ /* 0x008fe20000011610 */
[----:B------:R-:W-:Y:S01]  /*0520*/  STS.U16 [R85+0x88], R14 ;  /* 0x0000880e55007388 */ /* 0x000fe20000000400 */
[----:B------:R-:W-:Y:S02]  /*0530*/  SHF.R.U32.HI R5, RZ, 0x10, R17 ;  /* 0x00000010ff057819 */ /* 0x000fe40000011611 */
[----:B------:R-:W-:Y:S01]  /*0540*/  SHF.R.U32.HI R7, RZ, 0x10, R18 ;  /* 0x00000010ff077819 */ /* 0x000fe20000011612 */
[----:B------:R-:W-:Y:S01]  /*0550*/  STS.U16 [R85+0xcc], R15 ;  /* 0x0000cc0f55007388 */ /* 0x000fe20000000400 */
[----:B------:R-:W-:-:S03]  /*0560*/  SHF.R.U32.HI R9, RZ, 0x10, R19 ;  /* 0x00000010ff097819 */ /* 0x000fc60000011613 */
[----:B------:R-:W-:Y:S04]  /*0570*/  STS.U16 [R85+0x22], R2 ;  /* 0x0000220255007388 */ /* 0x000fe80000000400 */
[----:B------:R-:W-:Y:S04]  /*0580*/  STS.U16 [R85+0x66], R4 ;  /* 0x0000660455007388 */ /* 0x000fe80000000400 */
[----:B------:R-:W-:Y:S04]  /*0590*/  STS.U16 [R85+0xaa], R6 ;  /* 0x0000aa0655007388 */ /* 0x000fe80000000400 */
[----:B------:R-:W-:Y:S04]  /*05a0*/  STS.U16 [R85+0xee], R10 ;  /* 0x0000ee0a55007388 */ /* 0x000fe80000000400 */
[----:B------:R-:W-:Y:S04]  /*05b0*/  STS.U16 [R85+0x10], R16 ;  /* 0x0000101055007388 */ /* 0x000fe80000000400 */
[----:B------:R0:W-:Y:S04]  /*05c0*/  STS.U16 [R84+0x22], R3 ;  /* 0x0000220354007388 */ /* 0x0001e80000000400 */
[----:B------:R1:W-:Y:S04]  /*05d0*/  STS.U16 [R84+0x66], R5 ;  /* 0x0000660554007388 */ /* 0x0003e80000000400 */
[----:B------:R2:W-:Y:S01]  /*05e0*/  STS.U16 [R84+0xaa], R7 ;  /* 0x0000aa0754007388 */ /* 0x0005e20000000400 */
[----:B0-----:R-:W-:-:S03]  /*05f0*/  IMAD R3, R11, 0x100, R106 ;  /* 0x000001000b037824 */ /* 0x001fc600078e026a */
[----:B------:R0:W-:Y:S01]  /*0600*/  STS.U16 [R84+0xee], R9 ;  /* 0x0000ee0954007388 */ /* 0x0001e20000000400 */
[----:B------:R-:W-:Y:S01]  /*0610*/  IMAD.WIDE R2, R3, R88, c[0x0][0x168] ;  /* 0x00005a0003027625 */ /* 0x000fe200078e0258 */
[----:B-1----:R-:W-:Y:S02]  /*0620*/  LEA R5, R21, R106, 0x8 ;  /* 0x0000006a15057211 */ /* 0x002fe400078e40ff */
[----:B------:R-:W-:Y:S01]  /*0630*/  STS.U16 [R84+0x44], R17 ;  /* 0x0000441154007388 */ /* 0x000fe20000000400 */
[----:B--2---:R-:W-:-:S03]  /*0640*/  IMAD R7, R23, 0x100, R106 ;  /* 0x0000010017077824 */ /* 0x004fc600078e026a */
[----:B------:R-:W-:Y:S01]  /*0650*/  STS.U16 [R84+0x88], R18 ;  /* 0x0000881254007388 */ /* 0x000fe20000000400 */
[----:B------:R-:W-:-:S03]  /*0660*/  IMAD.WIDE R4, R5, R88, c[0x0][0x168] ;  /* 0x00005a0005047625 */ /* 0x000fc600078e0258 */
[----:B------:R-:W-:Y:S01]  /*0670*/  STS.U16 [R84+0xcc], R19 ;  /* 0x0000cc1354007388 */ /* 0x000fe20000000400 */
[----:B0-----:R-:W-:-:S03]  /*0680*/  IMAD R9, R25, 0x100, R106 ;  /* 0x0000010019097824 */ /* 0x001fc600078e026a */
[----:B------:R-:W-:Y:S06]  /*0690*/  BAR.SYNC 0x0 ;  /* 0x0000000000007b1d */ /* 0x000fec0000000000 */
[----:B------:R0:W2:Y:S01]  /*06a0*/  @!P0 LDG.E.EL.128 R72, [R2.64] ;  /* 0x0000000402488981 */ /* 0x0000a2000c2e1d00 */
[----:B------:R-:W-:-:S03]  /*06b0*/  IMAD.WIDE R6, R7, R88, c[0x0][0x168] ;  /* 0x00005a0007067625 */ /* 0x000fc600078e0258 */
[----:B------:R1:W3:Y:S04]  /*06c0*/  @!P0 LDG.E.EL.128 R68, [R4.64] ;  /* 0x0000000404448981 */ /* 0x0002e8000c2e1d00 */
[----:B------:R4:W5:Y:S01]  /*06d0*/  @!P0 LDG.E.EL.128 R64, [R6.64] ;  /* 0x0000000406408981 */ /* 0x000962000c2e1d00 */
[----:B0-----:R-:W-:-:S05]  /*06e0*/  IMAD.WIDE R2, R9, R88, c[0x0][0x168] ;  /* 0x00005a0009027625 */ /* 0x001fca00078e0258 */
[----:B------:R0:W3:Y:S01]  /*06f0*/  @!P0 LDG.E.EL.128 R60, [R2.64] ;  /* 0x00000004023c8981 */ /* 0x0000e2000c2e1d00 */
[----:B------:R-:W-:Y:S02]  /*0700*/  LOP3.LUT R105, R96, 0xc, RZ, 0xc0, !PT ;  /* 0x0000000c60697812 */ /* 0x000fe400078ec0ff */
[----:B-1----:R-:W-:Y:S02]  /*0710*/  LOP3.LUT R4, R20, 0xffffff8, RZ, 0xc0, !PT ;  /* 0x0ffffff814047812 */ /* 0x002fe400078ec0ff */
[C---:B------:R-:W-:Y:S01]  /*0720*/  IADD3 R5, R101.reuse, 0x80000, RZ ;  /* 0x0008000065057810 */ /* 0x040fe20007ffe0ff */
[----:B------:R-:W-:Y:S01]  /*0730*/  IMAD R104, R0, 0x11, R105 ;  /* 0x0000001100687824 */ /* 0x000fe200078e0269 */
[----:B------:R-:W-:Y:S02]  /*0740*/  ISETP.NE.AND P2, PT, R4, 0x8, PT ;  /* 0x000000080400780c */ /* 0x000fe40003f45270 */
[----:B------:R-:W-:Y:S01]  /*0750*/  IADD3 R4, R100, R5, RZ ;  /* 0x0000000564047210 */ /* 0x000fe20007ffe0ff */
[----:B0-----:R-:W-:Y:S01]  /*0760*/  IMAD.IADD R2, R102, 0x1, R5 ;  /* 0x0000000166027824 */ /* 0x001fe200078e0205 */
[----:B----4-:R-:W-:Y:S01]  /*0770*/  IADD3 R7, R101, -0x40000, RZ ;  /* 0xfffc000065077810 */ /* 0x010fe20007ffe0ff */
[----:B------:R-:W-:Y:S01]  /*0780*/  IMAD.SHL.U32 R104, R104, 0x2, RZ ;  /* 0x0000000268687824 */ /* 0x000fe200078e00ff */
[----:B------:R-:W-:Y:S01]  /*0790*/  CS2R R36, SRZ ;  /* 0x0000000000247805 */ /* 0x000fe2000001ff00 */
[----:B------:R-:W-:Y:S01]  /*07a0*/  IMAD R105, R105, 0x108, R0 ;  /* 0x0000010869697824 */ /* 0x000fe200078e0200 */
[----:B------:R-:W-:Y:S01]  /*07b0*/  CS2R R38, SRZ ;  /* 0x0000000000267805 */ /* 0x000fe2000001ff00 */
[----:B------:R-:W-:Y:S01]  /*07c0*/  CS2R R40, SRZ ;  /* 0x0000000000287805 */ /* 0x000fe2000001ff00 */
[----:B------:R-:W-:Y:S01]  /*07d0*/  CS2R R42, SRZ ;  /* 0x00000000002a7805 */ /* 0x000fe2000001ff00 */
[-C--:B------:R-:W-:Y:S01]  /*07e0*/  IMAD.WIDE R2, R2, R99.reuse, c[0x0][0x160] ;  /* 0x0000580002027625 */ /* 0x080fe200078e0263 */
[----:B------:R-:W-:Y:S03]  /*07f0*/  LDS.U16 R142, [R104] ;  /* 0x00000000688e7984 */ /* 0x000fe60000000400 */
[----:B------:R-:W-:Y:S01]  /*0800*/  IMAD R103, R8, 0x108, R103 ;  /* 0x0000010808677824 */ /* 0x000fe200078e0267 */
[----:B------:R-:W-:Y:S01]  /*0810*/  LDS.U16 R137, [R104+0x2] ;  /* 0x0000020068897984 */ /* 0x000fe20000000400 */
[----:B------:R-:W-:-:S03]  /*0820*/  IMAD.WIDE R4, R4, R99, c[0x0][0x160] ;  /* 0x0000580004047625 */ /* 0x000fc600078e0263 */
[----:B------:R-:W-:Y:S01]  /*0830*/  LDS.U16 R133, [R104+0x4] ;  /* 0x0000040068857984 */ /* 0x000fe20000000400 */
[----:B------:R-:W-:-:S03]  /*0840*/  IMAD.IADD R0, R102, 0x1, R7 ;  /* 0x0000000166007824 */ /* 0x000fc600078e0207 */
[----:B------:R-:W-:Y:S04]  /*0850*/  LDS.U16 R136, [R104+0x6] ;  /* 0x0000060068887984 */ /* 0x000fe80000000400 */
        /* <DEDUP_REMOVED lines=11> */
[----:B------:R-:W-:Y:S01]  /*0910*/  LDS.U16 R113, [R104+0x1986] ;  /* 0x0019860068717984 */ /* 0x000fe20000000400 */
[----:B------:R-:W-:-:S03]  /*0920*/  CS2R R12, SRZ ;  /* 0x00000000000c7805 */ /* 0x000fc6000001ff00 */
[----:B------:R-:W-:Y:S06]  /*0930*/  BAR.SYNC 0x0 ;  /* 0x0000000000007b1d */ /* 0x000fec0000000000 */
[----:B------:R-:W-:Y:S01]  /*0940*/  CS2R R14, SRZ ;  /* 0x00000000000e7805 */ /* 0x000fe2000001ff00 */
[----:B------:R-:W-:Y:S01]  /*0950*/  IMAD.IADD R6, R100, 0x1, R7 ;  /* 0x0000000164067824 */ /* 0x000fe200078e0207 */
[----:B------:R-:W-:Y:S01]  /*0960*/  CS2R R16, SRZ ;  /* 0x0000000000107805 */ /* 0x000fe2000001ff00 */
[----:B------:R-:W-:Y:S01]  /*0970*/  CS2R R18, SRZ ;  /* 0x0000000000127805 */ /* 0x000fe2000001ff00 */
[----:B--2---:R-:W-:Y:S04]  /*0980*/  STS [R105.X4], R72 ;  /* 0x0000004869007388 */ /* 0x004fe80000004800 */
[----:B------:R-:W-:Y:S04]  /*0990*/  STS [R105.X4+0x420], R73 ;  /* 0x0004204969007388 */ /* 0x000fe80000004800 */
[----:B------:R-:W-:Y:S04]  /*09a0*/  STS [R105.X4+0x840], R74 ;  /* 0x0008404a69007388 */ /* 0x000fe80000004800 */
[----:B------:R-:W-:Y:S04]  /*09b0*/  STS [R105.X4+0xc60], R75 ;  /* 0x000c604b69007388 */ /* 0x000fe80000004800 */
[----:B---3--:R-:W-:Y:S04]  /*09c0*/  STS [R105.X4+0x100], R68 ;  /* 0x0001004469007388 */ /* 0x008fe80000004800 */
[----:B------:R-:W-:Y:S04]  /*09d0*/  STS [R105.X4+0x520], R69 ;  /* 0x0005204569007388 */ /* 0x000fe80000004800 */
[----:B------:R-:W-:Y:S04]  /*09e0*/  STS [R105.X4+0x940], R70 ;  /* 0x0009404669007388 */ /* 0x000fe80000004800 */
[----:B------:R-:W-:Y:S04]  /*09f0*/  STS [R105.X4+0xd60], R71 ;  /* 0x000d604769007388 */ /* 0x000fe80000004800 */
[----:B-----5:R-:W-:Y:S04]  /*0a00*/  STS [R105.X4+0x200], R64 ;  /* 0x0002004069007388 */ /* 0x020fe80000004800 */
[----:B------:R-:W-:Y:S04]  /*0a10*/  STS [R105.X4+0x620], R65 ;  /* 0x0006204169007388 */ /* 0x000fe80000004800 */
[----:B------:R-:W-:Y:S04]  /*0a20*/  STS [R105.X4+0xa40], R66 ;  /* 0x000a404269007388 */ /* 0x000fe80000004800 */
[----:B------:R-:W-:Y:S04]  /*0a30*/  STS [R105.X4+0xe60], R67 ;  /* 0x000e604369007388 */ /* 0x000fe80000004800 */
[----:B------:R-:W-:Y:S04]  /*0a40*/  STS [R105.X4+0x300], R60 ;  /* 0x0003003c69007388 */ /* 0x000fe80000004800 */
[----:B------:R-:W-:Y:S04]  /*0a50*/  STS [R105.X4+0x720], R61 ;  /* 0x0007203d69007388 */ /* 0x000fe80000004800 */
[----:B------:R-:W-:Y:S04]  /*0a60*/  STS [R105.X4+0xb40], R62 ;  /* 0x000b403e69007388 */ /* 0x000fe80000004800 */
[----:B------:R-:W-:Y:S04]  /*0a70*/  STS [R105.X4+0xf60], R63 ;  /* 0x000f603f69007388 */ /* 0x000fe80000004800 */
[----:B------:R-:W-:Y:S06]  /*0a80*/  BAR.SYNC 0x0 ;  /* 0x0000000000007b1d */ /* 0x000fec0000000000 */
[----:B------:R0:W2:Y:S04]  /*0a90*/  @!P1 LDG.E.EL.128 R36, [R2.64] ;  /* 0x0000000402249981 */ /* 0x0000a8000c2e1d00 */
[----:B------:R1:W3:Y:S04]  /*0aa0*/  @!P3 LDG.E.EL.128 R40, [R4.64] ;  /* 0x000000040428b981 */ /* 0x0002e8000c2e1d00 */
[----:B------:R-:W-:Y:S01]  /*0ab0*/  LDS.128 R56, [R103.X4] ;  /* 0x0000000067387984 */ /* 0x000fe20000004c00 */
[----:B0-----:R-:W-:-:S03]  /*0ac0*/  IMAD.WIDE R2, R0, R99, c[0x0][0x160] ;  /* 0x0000580000027625 */ /* 0x001fc600078e0263 */
[----:B------:R-:W-:Y:S04]  /*0ad0*/  LDS.128 R44, [R103.X4+0x10] ;  /* 0x00001000672c7984 */ /* 0x000fe80000004c00 */
[----:B------:R-:W-:Y:S04]  /*0ae0*/  LDS.128 R48, [R103.X4+0x2100] ;  /* 0x0021000067307984 */ /* 0x000fe80000004c00 */
[----:B------:R-:W-:Y:S04]  /*0af0*/  LDS.128 R52, [R103.X4+0x2110] ;  /* 0x0021100067347984 */ /* 0x000fe80000004c00 */
[----:B------:R-:W-:Y:S06]  /*0b00*/  BAR.SYNC 0x0 ;  /* 0x0000000000007b1d */ /* 0x000fec0000000000 */
[----:B------:R-:W-:Y:S04]  /*0b10*/  STS.U16 [R85], RZ ;  /* 0x000000ff55007388 */ /* 0x000fe80000000400 */
[----:B------:R-:W-:Y:S04]  /*0b20*/  STS.U16 [R85+0x22], RZ ;  /* 0x000022ff55007388 */ /* 0x000fe80000000400 */
        /* <DEDUP_REMOVED lines=13> */
[----:B------:R-:W-:Y:S01]  /*0c00*/  STS.U16 [R84+0xee], RZ ;  /* 0x0000eeff54007388 */ /* 0x000fe20000000400 */
[----:B-1----:R-:W-:-:S03]  /*0c10*/  IMAD.WIDE R4, R6, R99, c[0x0][0x160] ;  /* 0x0000580006047625 */ /* 0x002fc600078e0263 */
[----:B------:R-:W-:Y:S06]  /*0c20*/  BAR.SYNC 0x0 ;  /* 0x0000000000007b1d */ /* 0x000fec0000000000 */
[----:B------:R-:W4:Y:S04]  /*0c30*/  @!P2 LDG.E.EL.128 R12, [R2.64] ;  /* 0x00000004020ca981 */ /* 0x000f28000c2e1d00 */
[----:B------:R0:W5:Y:S04]  /*0c40*/  @!P2 LDG.E.EL.128 R16, [R4.64] ;  /* 0x000000040410a981 */ /* 0x000168000c2e1d00 */
[----:B------:R-:W-:Y:S04]  /*0c50*/  LDS.U16 R132, [R104] ;  /* 0x0000000068847984 */ /* 0x000fe80000000400 */
        /* <DEDUP_REMOVED lines=15> */
[----:B------:R-:W-:Y:S06]  /*0d50*/  BAR.SYNC 0x0 ;  /* 0x0000000000007b1d */ /* 0x000fec0000000000 */
[----:B----4-:R-:W-:-:S02]  /*0d60*/  SEL R0, R13, RZ, !P2 ;  /* 0x000000ff0d007207 */ /* 0x010fc40005000000 */
[----:B------:R-:W-:Y:S02]  /*0d70*/  SEL R12, R12, RZ, !P2 ;  /* 0x000000ff0c0c7207 */ /* 0x000fe40005000000 */
[----:B------:R-:W-:Y:S02]  /*0d80*/  SEL R14, R14, RZ, !P2 ;  /* 0x000000ff0e0e7207 */ /* 0x000fe40005000000 */
[----:B------:R-:W-:Y:S01]  /*0d90*/  SEL R6, R15, RZ, !P2 ;  /* 0x000000ff0f067207 */ /* 0x000fe20005000000 */
[----:B------:R1:W-:Y:S01]  /*0da0*/  STS.U16 [R85+0x44], R0 ;  /* 0x0000440055007388 */ /* 0x0003e20000000400 */
[----:B0-----:R-:W-:Y:S02]  /*0db0*/  SHF.R.U32.HI R4, RZ, 0x10, R0 ;  /* 0x00000010ff047819 */ /* 0x001fe40000011600 */
[----:B-----5:R-:W-:Y:S02]  /*0dc0*/  SEL R16, R16, RZ, !P2 ;  /* 0x000000ff10107207 */ /* 0x020fe40005000000 */
[----:B------:R-:W-:-:S02]  /*0dd0*/  SHF.R.U32.HI R2, RZ, 0x10, R12 ;  /* 0x00000010ff027819 */ /* 0x000fc4000001160c */
[----:B------:R-:W-:Y:S02]  /*0de0*/  SHF.R.U32.HI R8, RZ, 0x10, R14 ;  /* 0x00000010ff087819 */ /* 0x000fe4000001160e */
[----:B------:R-:W-:Y:S02]  /*0df0*/  SHF.R.U32.HI R10, RZ, 0x10, R6 ;  /* 0x00000010ff0a7819 */ /* 0x000fe40000011606 */
[----:B-1----:R-:W-:Y:S02]  /*0e00*/  IADD3 R0, R106, -0x80, RZ ;  /* 0xffffff806a007810 */ /* 0x002fe40007ffe0ff */
[----:B------:R-:W-:Y:S02]  /*0e10*/  SEL R9, R18, RZ, !P2 ;  /* 0x000000ff12097207 */ /* 0x000fe40005000000 */
[----:B------:R-:W-:Y:S02]  /*0e20*/  SEL R7, R17, RZ, !P2 ;  /* 0x000000ff11077207 */ /* 0x000fe40005000000 */
[----:B------:R-:W-:Y:S01]  /*0e30*/  SEL R27, R19, RZ, !P2 ;  /* 0x000000ff131b7207 */ /* 0x000fe20005000000 */
[----:B------:R-:W-:Y:S01]  /*0e40*/  IMAD R147, R23, 0x100, R0 ;  /* 0x0000010017937824 */ /* 0x000fe200078e0200 */
[----:B------:R-:W-:Y:S01]  /*0e50*/  STS.U16 [R85], R12 ;  /* 0x0000000c55007388 */ /* 0x000fe20000000400 */
[----:B------:R-:W-:-:S02]  /*0e60*/  SHF.R.U32.HI R3, RZ, 0x10, R16 ;  /* 0x00000010ff037819 */ /* 0x000fc40000011610 */
[----:B------:R-:W-:Y:S01]  /*0e70*/  SHF.R.U32.HI R5, RZ, 0x10, R7 ;  /* 0x00000010ff057819 */ /* 0x000fe20000011607 */
[----:B------:R-:W-:Y:S01]  /*0e80*/  STS.U16 [R85+0x22], R2 ;  /* 0x0000220255007388 */ /* 0x000fe20000000400 */
[----:B------:R-:W-:Y:S02]  /*0e90*/  SHF.R.U32.HI R15, RZ, 0x10, R9 ;  /* 0x00000010ff0f7819 */ /* 0x000fe40000011609 */
[----:B------:R-:W-:Y:S01]  /*0ea0*/  SHF.R.U32.HI R29, RZ, 0x10, R27 ;  /* 0x00000010ff1d7819 */ /* 0x000fe2000001161b */
[----:B------:R-:W-:Y:S01]  /*0eb0*/  STS.U16 [R85+0x88], R14 ;  /* 0x0000880e55007388 */ /* 0x000fe20000000400 */
[----:B------:R-:W-:-:S03]  /*0ec0*/  LEA R87, R11, R0, 0x8 ;  /* 0x000000000b577211 */ /* 0x000fc600078e40ff */
[----:B------:R-:W-:Y:S01]  /*0ed0*/  STS.U16 [R85+0xcc], R6 ;  /* 0x0000cc0655007388 */ /* 0x000fe20000000400 */
[----:B------:R-:W-:-:S03]  /*0ee0*/  IMAD.WIDE R22, R147, R88, c[0x0][0x170] ;  /* 0x00005c0093167625 */ /* 0x000fc600078e0258 */
[----:B------:R-:W-:Y:S04]  /*0ef0*/  STS.U16 [R85+0x10], R16 ;  /* 0x0000101055007388 */ /* 0x000fe80000000400 */
[----:B------:R-:W-:Y:S04]  /*0f00*/  STS.U16 [R85+0x66], R4 ;  /* 0x0000660455007388 */ /* 0x000fe80000000400 */
[----:B------:R-:W-:Y:S04]  /*0f10*/  STS.U16 [R85+0xaa], R8 ;  /* 0x0000aa0855007388 */ /* 0x000fe80000000400 */
[----:B------:R0:W-:Y:S04]  /*0f20*/  STS.U16 [R85+0xee], R10 ;  /* 0x0000ee0a55007388 */ /* 0x0001e80000000400 */
[----:B------:R1:W-:Y:S01]  /*0f30*/  STS.U16 [R84+0x88], R9 ;  /* 0x0000880954007388 */ /* 0x0003e20000000400 */
[--C-:B------:R-:W-:Y:S01]  /*0f40*/  IMAD R89, R21, 0x100, R0.reuse ;  /* 0x0000010015597824 */ /* 0x100fe200078e0200 */
[----:B0-----:R-:W-:Y:S01]  /*0f50*/  CS2R R10, SRZ ;  /* 0x00000000000a7805 */ /* 0x001fe2000001ff00 */
[----:B-1----:R-:W-:Y:S01]  /*0f60*/  CS2R R8, SRZ ;  /* 0x0000000000087805 */ /* 0x002fe2000001ff00 */
[----:B------:R-:W-:Y:S01]  /*0f70*/  STS.U16 [R84+0x22], R3 ;  /* 0x0000220354007388 */ /* 0x000fe20000000400 */
[----:B------:R-:W-:-:S03]  /*0f80*/  IMAD R149, R25, 0x100, R0 ;  /* 0x0000010019957824 */ /* 0x000fc600078e0200 */
[----:B------:R-:W-:Y:S04]  /*0f90*/  STS.U16 [R84+0x44], R7 ;  /* 0x0000440754007388 */ /* 0x000fe80000000400 */
[----:B------:R-:W-:Y:S04]  /*0fa0*/  STS.U16 [R84+0x66], R5 ;  /* 0x0000660554007388 */ /* 0x000fe80000000400 */
[----:B------:R-:W-:Y:S04]  /*0fb0*/  STS.U16 [R84+0xaa], R15 ;  /* 0x0000aa0f54007388 */ /* 0x000fe80000000400 */
[----:B------:R-:W-:Y:S04]  /*0fc0*/  STS.U16 [R84+0xcc], R27 ;  /* 0x0000cc1b54007388 */ /* 0x000fe80000000400 */
[----:B------:R-:W-:Y:S01]  /*0fd0*/  STS.U16 [R84+0xee], R29 ;  /* 0x0000ee1d54007388 */ /* 0x000fe20000000400 */
[----:B------:R-:W-:-:S03]  /*0fe0*/  CS2R R16, SRZ ;  /* 0x0000000000107805 */ /* 0x000fc6000001ff00 */
[----:B------:R-:W-:Y:S06]  /*0ff0*/  BAR.SYNC 0x0 ;  /* 0x0000000000007b1d */ /* 0x000fec0000000000 */
[----:B------:R-:W4:Y:S01]  /*1000*/  @!P2 LDG.E.EL.128 R8, [R22.64] ;  /* 0x000000041608a981 */ /* 0x000f22000c2e1d00 */
[----:B------:R-:W-:Y:S01]  /*1010*/  CS2R R18, SRZ ;  /* 0x0000000000127805 */ /* 0x000fe2000001ff00 */
[----:B------:R-:W-:Y:S01]  /*1020*/  CS2R R12, SRZ ;  /* 0x00000000000c7805 */ /* 0x000fe2000001ff00 */
[----:B------:R-:W-:Y:S01]  /*1030*/  CS2R R14, SRZ ;  /* 0x00000000000e7805 */ /* 0x000fe2000001ff00 */
[----:B------:R-:W-:Y:S01]  /*1040*/  CS2R R4, SRZ ;  /* 0x0000000000047805 */ /* 0x000fe2000001ff00 */
[----:B------:R-:W-:Y:S01]  /*1050*/  CS2R R6, SRZ ;  /* 0x0000000000067805 */ /* 0x000fe2000001ff00 */
[-C--:B------:R-:W-:Y:S01]  /*1060*/  IMAD.WIDE R2, R87, R88.reuse, c[0x0][0x170] ;  /* 0x00005c0057027625 */ /* 0x080fe200078e0258 */
[----:B------:R-:W-:Y:S01]  /*1070*/  ISETP.GE.AND P1, PT, R97, 0x80, PT ;  /* 0x000000806100780c */ /* 0x000fe20003f26270 */
[----:B------:R-:W-:Y:S01]  /*1080*/  CS2R R76, SRZ ;  /* 0x00000000004c7805 */ /* 0x000fe2000001ff00 */
[----:B------:R-:W-:Y:S01]  /*1090*/  ISETP.GE.AND P0, PT, R98, 0x80, PT ;  /* 0x000000806200780c */ /* 0x000fe20003f06270 */
[-C--:B------:R-:W-:Y:S01]  /*10a0*/  IMAD.WIDE R20, R89, R88.reuse, c[0x0][0x170] ;  /* 0x00005c0059147625 */ /* 0x080fe200078e0258 */
[----:B------:R-:W5:Y:S03]  /*10b0*/  @!P2 LDG.E.EL.128 R16, [R2.64] ;  /* 0x000000040210a981 */ /* 0x000f66000c2e1d00 */
[----:B------:R-:W-:Y:S01]  /*10c0*/  IMAD.WIDE R34, R149, R88, c[0x0][0x170] ;  /* 0x00005c0095227625 */ /* 0x000fe200078e0258 */
[----:B------:R-:W2:Y:S04]  /*10d0*/  @!P2 LDG.E.EL.128 R12, [R20.64] ;  /* 0x00000004140ca981 */ /* 0x000ea8000c2e1d00 */
[----:B------:R0:W2:Y:S01]  /*10e0*/  @!P2 LDG.E.EL.128 R4, [R34.64] ;  /* 0x000000042204a981 */ /* 0x0000a2000c2e1d00 */
[----:B------:R-:W-:Y:S01]  /*10f0*/  CS2R R78, SRZ ;  /* 0x00000000004e7805 */ /* 0x000fe2000001ff00 */
[----:B------:R-:W-:Y:S01]  /*1100*/  CS2R R80, SRZ ;  /* 0x0000000000507805 */ /* 0x000fe2000001ff00 */
[----:B------:R-:W-:Y:S01]  /*1110*/  CS2R R82, SRZ ;  /* 0x0000000000527805 */ /* 0x000fe2000001ff00 */
[----:B------:R-:W1:Y:S04]  /*1120*/  LDS.U16 R150, [R104] ;  /* 0x0000000068967984 */ /* 0x000e680000000400 */
[----:B------:R-:W0:Y:S04]  /*1130*/  LDS.U16 R151, [R104+0x2] ;  /* 0x0000020068977984 */ /* 0x000e280000000400 */
[----:B------:R-:W-:Y:S04]  /*1140*/  LDS.U16 R152, [R104+0x4] ;  /* 0x0000040068987984 */ /* 0x000fe80000000400 */
[----:B------:R-:W0:Y:S04]  /*1150*/  LDS.U16 R153, [R104+0x6] ;  /* 0x0000060068997984 */ /* 0x000e280000000400 */
[----:B------:R-:W0:Y:S04]  /*1160*/  LDS.U16 R154, [R104+0x880] ;  /* 0x00088000689a7984 */ /* 0x000e280000000400 */
[----:B------:R-:W0:Y:S04]  /*1170*/  LDS.U16 R155, [R104+0x882] ;  /* 0x00088200689b7984 */ /* 0x000e280000000400 */
[----:B------:R-:W0:Y:S04]  /*1180*/  LDS.U16 R156, [R104+0x884] ;  /* 0x00088400689c7984 */ /* 0x000e280000000400 */
[----:B------:R-:W-:Y:S04]  /*1190*/  LDS.U16 R157, [R104+0x886] ;  /* 0x00088600689d7984 */ /* 0x000fe80000000400 */
[----:B------:R-:W0:Y:S04]  /*11a0*/  LDS.U16 R158, [R104+0x1100] ;  /* 0x00110000689e7984 */ /* 0x000e280000000400 */
[----:B------:R-:W0:Y:S04]  /*11b0*/  LDS.U16 R159, [R104+0x1102] ;  /* 0x00110200689f7984 */ /* 0x000e280000000400 */
[----:B------:R-:W0:Y:S04]  /*11c0*/  LDS.U16 R160, [R104+0x1104] ;  /* 0x0011040068a07984 */ /* 0x000e280000000400 */
[----:B------:R-:W0:Y:S04]  /*11d0*/  LDS.U16 R143, [R104+0x1106] ;  /* 0x00110600688f7984 */ /* 0x000e280000000400 */
[----:B------:R-:W0:Y:S04]  /*11e0*/  LDS.U16 R141, [R104+0x1980] ;  /* 0x00198000688d7984 */ /* 0x000e280000000400 */
[----:B------:R-:W0:Y:S04]  /*11f0*/  LDS.U16 R139, [R104+0x1982] ;  /* 0x00198200688b7984 */ /* 0x000e280000000400 */
[----:B------:R-:W-:Y:S04]  /*1200*/  LDS.U16 R138, [R104+0x1984] ;  /* 0x00198400688a7984 */ /* 0x000fe80000000400 */
[----:B------:R-:W0:Y:S04]  /*1210*/  LDS.U16 R140, [R104+0x1986] ;  /* 0x00198600688c7984 */ /* 0x000e280000000400 */
[----:B------:R-:W-:Y:S06]  /*1220*/  BAR.SYNC 0x0 ;  /* 0x0000000000007b1d */ /* 0x000fec0000000000 */
[----:B----4-:R-:W-:-:S02]  /*1230*/  SEL R23, R9, RZ, !P2 ;  /* 0x000000ff09177207 */ /* 0x010fc40005000000 */
[----:B------:R-:W-:-:S04]  /*1240*/  IADD3 R9, R101, 0x40000, RZ ;  /* 0x0004000065097810 */ /* 0x000fc80007ffe0ff */
[----:B------:R-:W-:Y:S01]  /*1250*/  IADD3 R92, R102, R9, RZ ;  /* 0x00000009665c7210 */ /* 0x000fe20007ffe0ff */
[----:B0-----:R-:W-:Y:S01]  /*1260*/  IMAD.IADD R34, R100, 0x1, R9 ;  /* 0x0000000164227824 */ /* 0x001fe200078e0209 */
[----:B------:R-:W-:Y:S02]  /*1270*/  SEL R24, R8, RZ, !P2 ;  /* 0x000000ff08187207 */ /* 0x000fe40005000000 */
[----:B------:R-:W-:Y:S02]  /*1280*/  SEL R22, R10, RZ, !P2 ;  /* 0x000000ff0a167207 */ /* 0x000fe40005000000 */
[----:B-----5:R-:W-:Y:S02]  /*1290*/  SEL R26, R16, RZ, !P2 ;  /* 0x000000ff101a7207 */ /* 0x020fe40005000000 */
[----:B------:R-:W-:Y:S02]  /*12a0*/  SEL R27, R17, RZ, !P2 ;  /* 0x000000ff111b7207 */ /* 0x000fe40005000000 */
[----:B------:R-:W-:-:S02]  /*12b0*/  SEL R28, R18, RZ, !P2 ;  /* 0x000000ff121c7207 */ /* 0x000fc40005000000 */
[----:B------:R-:W-:Y:S02]  /*12c0*/  SEL R29, R19, RZ, !P2 ;  /* 0x000000ff131d7207 */ /* 0x000fe40005000000 */
[----:B--2---:R-:W-:Y:S02]  /*12d0*/  SEL R30, R12, RZ, !P2 ;  /* 0x000000ff0c1e7207 */ /* 0x004fe40005000000 */
[----:B------:R-:W-:Y:S02]  /*12e0*/  SEL R31, R13, RZ, !P2 ;  /* 0x000000ff0d1f7207 */ /* 0x000fe40005000000 */
[----:B------:R-:W-:Y:S02]  /*12f0*/  SEL R32, R14, RZ, !P2 ;  /* 0x000000ff0e207207 */ /* 0x000fe40005000000 */
[----:B------:R-:W-:Y:S02]  /*1300*/  SEL R25, R15, RZ, !P2 ;  /* 0x000000ff0f197207 */ /* 0x000fe40005000000 */
[----:B------:R-:W-:-:S02]  /*1310*/  SEL R21, R11, RZ, !P2 ;  /* 0x000000ff0b157207 */ /* 0x000fc40005000000 */
[----:B------:R-:W-:Y:S02]  /*1320*/  SEL R20, R4, RZ, !P2 ;  /* 0x000000ff04147207 */ /* 0x000fe40005000000 */
[----:B------:R-:W-:Y:S02]  /*1330*/  SEL R3, R5, RZ, !P2 ;  /* 0x000000ff05037207 */ /* 0x000fe40005000000 */
[----:B------:R-:W-:Y:S02]  /*1340*/  SEL R2, R6, RZ, !P2 ;  /* 0x000000ff06027207 */ /* 0x000fe40005000000 */
[----:B------:R-:W-:Y:S01]  /*1350*/  SEL R0, R7, RZ, !P2 ;  /* 0x000000ff07007207 */ /* 0x000fe20005000000 */
[-C--:B------:R-:W-:Y:S01]  /*1360*/  IMAD.WIDE R92, R92, R99.reuse, c[0x0][0x160] ;  /* 0x000058005c5c7625 */ /* 0x080fe200078e0263 */
[----:B------:R-:W-:Y:S03]  /*1370*/  STS [R105.X4], R26 ;  /* 0x0000001a69007388 */ /* 0x000fe60000004800 */
[----:B------:R-:W-:Y:S01]  /*1380*/  IMAD.WIDE R34, R34, R99, c[0x0][0x160] ;  /* 0x0000580022227625 */ /* 0x000fe200078e0263 */
[----:B------:R-:W-:Y:S04]  /*1390*/  STS [R105.X4+0x420], R27 ;  /* 0x0004201b69007388 */ /* 0x000fe80000004800 */
        /* <DEDUP_REMOVED lines=15> */
[----:B------:R-:W2:Y:S04]  /*1490*/  @!P1 LDG.E.EL.128 R76, [R92.64] ;  /* 0x000000045c4c9981 */ /* 0x000ea8000c2e1d00 */
[----:B------:R-:W4:Y:S01]  /*14a0*/  @!P0 LDG.E.EL.128 R80, [R34.64] ;  /* 0x0000000422508981 */ /* 0x000f22000c2e1d00 */
[----:B------:R-:W-:-:S03]  /*14b0*/  ISETP.GE.AND P5, PT, R106, 0x80, PT ;  /* 0x000000806a00780c */ /* 0x000fc60003fa6270 */
[----:B------:R-:W-:Y:S04]  /*14c0*/  LDS.128 R4, [R103.X4] ;  /* 0x0000000067047984 */ /* 0x000fe80000004c00 */
[----:B------:R-:W-:Y:S04]  /*14d0*/  LDS.128 R8, [R103.X4+0x10] ;  /* 0x0000100067087984 */ /* 0x000fe80000004c00 */
[----:B------:R-:W-:Y:S04]  /*14e0*/  LDS.128 R12, [R103.X4+0x2100] ;  /* 0x00210000670c7984 */ /* 0x000fe80000004c00 */
[----:B------:R-:W-:Y:S01]  /*14f0*/  LDS.128 R16, [R103.X4+0x2110] ;  /* 0x0021100067107984 */ /* 0x000fe20000004c00 */
[----:B------:R-:W-:-:S02]  /*1500*/  IADD3 R91, R87, 0x100, RZ ;  /* 0x00000100575b7810 */ /* 0x000fc40007ffe0ff */
[----:B------:R-:W-:Y:S02]  /*1510*/  IADD3 R147, R147, 0x100, RZ ;  /* 0x0000010093937810 */ /* 0x000fe40007ffe0ff */
[----:B------:R-:W-:Y:S01]  /*1520*/  IADD3 R149, R149, 0x100, RZ ;  /* 0x0000010095957810 */ /* 0x000fe20007ffe0ff */
[----:B------:R-:W-:Y:S06]  /*1530*/  BAR.SYNC 0x0 ;  /* 0x0000000000007b1d */ /* 0x000fec0000000000 */
[----:B-1----:R-:W-:Y:S01]  /*1540*/  IMAD.U32 R150, R150, 0x10000, RZ ;  /* 0x0001000096967824 */ /* 0x002fe200078e00ff */
[----:B------:R-:W-:-:S02]  /*1550*/  ISETP.GT.AND P4, PT, R106, 0x7f, PT ;  /* 0x0000007f6a00780c */ /* 0x000fc40003f84270 */
[----:B------:R-:W-:Y:S01]  /*1560*/  SHF.L.U32 R151, R151, 0x10, RZ ;  /* 0x0000001097977819 */ /* 0x000fe200000006ff */
[----:B------:R-:W-:Y:S01]  /*1570*/  IMAD.U32 R153, R153, 0x10000, RZ ;  /* 0x0001000099997824 */ /* 0x000fe200078e00ff */
[----:B------:R-:W-:Y:S01]  /*1580*/  SHF.L.U32 R154, R154, 0x10, RZ ;  /* 0x000000109a9a7819 */ /* 0x000fe200000006ff */
[----:B------:R-:W-:Y:S02]  /*1590*/  IMAD.U32 R142, R142, 0x10000, RZ ;  /* 0x000100008e8e7824 */ /* 0x000fe400078e00ff */
[----:B------:R-:W-:Y:S02]  /*15a0*/  IMAD.U32 R152, R152, 0x10000, RZ ;  /* 0x0001000098987824 */ /* 0x000fe400078e00ff */
[----:B------:R-:W-:Y:S01]  /*15b0*/  IMAD.U32 R155, R155, 0x10000, RZ ;  /* 0x000100009b9b7824 */ /* 0x000fe200078e00ff */
[----:B------:R-:W-:Y:S02]  /*15c0*/  ISETP.GT.AND P3, PT, R106, 0xff, PT ;  /* 0x000000ff6a00780c */ /* 0x000fe40003f64270 */
[----:B------:R-:W-:Y:S01]  /*15d0*/  LOP3.LUT R106, R153, 0x80000000, RZ, 0x3c, !PT ;  /* 0x80000000996a7812 */ /* 0x000fe200078e3cff */
[----:B------:R-:W-:-:S04]  /*15e0*/  IMAD.U32 R137, R137, 0x10000, RZ ;  /* 0x0001000089897824 */ /* 0x000fc800078e00ff */
[----:B------:R-:W-:Y:S01]  /*15f0*/  FFMA R29, R29, R106, RZ ;  /* 0x0000006a1d1d7223 */ /* 0x000fe200000000ff */
[----:B--2---:R-:W-:Y:S02]  /*1600*/  SEL R76, R76, RZ, !P1 ;  /* 0x000000ff4c4c7207 */ /* 0x004fe40004800000 */
[----:B------:R-:W-:Y:S02]  /*1610*/  SEL R86, R77, RZ, !P1 ;  /* 0x000000ff4d567207 */ /* 0x000fe40004800000 */
[----:B------:R-:W-:Y:S02]  /*1620*/  SEL R78, R78, RZ, !P1 ;  /* 0x000000ff4e4e7207 */ /* 0x000fe40004800000 */
[----:B------:R-:W-:Y:S02]  /*1630*/  SEL R90, R79, RZ, !P1 ;  /* 0x000000ff4f5a7207 */ /* 0x000fe40004800000 */
[----:B----4-:R-:W-:Y:S01]  /*1640*/  SEL R80, R80, RZ, !P0 ;  /* 0x000000ff50507207 */ /* 0x010fe20004000000 */
[----:B------:R0:W-:Y:S01]  /*1650*/  STS.U16 [R85], R76 ;  /* 0x0000004c55007388 */ /* 0x0001e20000000400 */
[----:B------:R-:W-:-:S02]  /*1660*/  SHF.R.U32.HI R144, RZ, 0x10, R76 ;  /* 0x00000010ff907819 */ /* 0x000fc4000001164c */
[----:B------:R-:W-:Y:S02]  /*1670*/  SHF.R.U32.HI R146, RZ, 0x10, R86 ;  /* 0x00000010ff927819 */ /* 0x000fe40000011656 */
[----:B------:R-:W-:Y:S02]  /*1680*/  SHF.R.U32.HI R148, RZ, 0x10, R78 ;  /* 0x00000010ff947819 */ /* 0x000fe4000001164e */
[----:B------:R-:W-:Y:S02]  /*1690*/  SHF.R.U32.HI R79, RZ, 0x10, R80 ;  /* 0x00000010ff4f7819 */ /* 0x000fe40000011650 */
[----:B0-----:R-:W-:Y:S02]  /*16a0*/  SHF.R.U32.HI R76, RZ, 0x10, R90 ;  /* 0x00000010ff4c7819 */ /* 0x001fe4000001165a */
[----:B------:R-:W-:Y:S02]  /*16b0*/  SEL R81, R81, RZ, !P0 ;  /* 0x000000ff51517207 */ /* 0x000fe40004000000 */
[----:B------:R-:W-:-:S02]  /*16c0*/  SEL R145, R82, RZ, !P0 ;  /* 0x000000ff52917207 */ /* 0x000fc40004000000 */
[----:B------:R-:W-:Y:S01]  /*16d0*/  SEL R83, R83, RZ, !P0 ;  /* 0x000000ff53537207 */ /* 0x000fe20004000000 */
[----:B------:R-:W-:Y:S01]  /*16e0*/  STS.U16 [R85+0x44], R86 ;  /* 0x0000445655007388 */ /* 0x000fe20000000400 */
[----:B------:R-:W-:Y:S02]  /*16f0*/  SHF.R.U32.HI R161, RZ, 0x10, R81 ;  /* 0x00000010ffa17819 */ /* 0x000fe40000011651 */
[----:B------:R-:W-:Y:S01]  /*1700*/  SHF.R.U32.HI R163, RZ, 0x10, R145 ;  /* 0x00000010ffa37819 */ /* 0x000fe20000011691 */
[----:B------:R-:W-:Y:S01]  /*1710*/  STS.U16 [R85+0x22], R144 ;  /* 0x0000229055007388 */ /* 0x000fe20000000400 */
[----:B------:R-:W-:-:S03]  /*1720*/  SHF.R.U32.HI R165, RZ, 0x10, R83 ;  /* 0x00000010ffa57819 */ /* 0x000fc60000011653 */
[----:B------:R-:W-:Y:S04]  /*1730*/  STS.U16 [R85+0x66], R146 ;  /* 0x0000669255007388 */ /* 0x000fe80000000400 */
[----:B------:R-:W-:Y:S04]  /*1740*/  STS.U16 [R85+0x88], R78 ;  /* 0x0000884e55007388 */ /* 0x000fe80000000400 */
[----:B------:R0:W-:Y:S04]  /*1750*/  STS.U16 [R85+0xcc], R90 ;  /* 0x0000cc5a55007388 */ /* 0x0001e80000000400 */
[----:B------:R-:W-:Y:S04]  /*1760*/  STS.U16 [R85+0xaa], R148 ;  /* 0x0000aa9455007388 */ /* 0x000fe80000000400 */
[----:B------:R1:W-:Y:S04]  /*1770*/  STS.U16 [R85+0xee], R76 ;  /* 0x0000ee4c55007388 */ /* 0x0003e80000000400 */
[----:B------:R-:W-:Y:S01]  /*1780*/  STS.U16 [R85+0x10], R80 ;  /* 0x0000105055007388 */ /* 0x000fe20000000400 */
[----:B0-----:R-:W-:-:S03]  /*1790*/  IMAD.WIDE R90, R91, R88, c[0x0][0x170] ;  /* 0x00005c005b5a7625 */ /* 0x001fc600078e0258 */
[----:B------:R0:W-:Y:S01]  /*17a0*/  STS.U16 [R84+0x22], R79 ;  /* 0x0000224f54007388 */ /* 0x0001e20000000400 */
[----:B-1----:R-:W-:-:S03]  /*17b0*/  CS2R R76, SRZ ;  /* 0x00000000004c7805 */ /* 0x002fc6000001ff00 */
[----:B------:R-:W-:Y:S01]  /*17c0*/  STS.U16 [R84+0x44], R81 ;  /* 0x0000445154007388 */ /* 0x000fe20000000400 */
[----:B0-----:R-:W-:-:S03]  /*17d0*/  CS2R R78, SRZ ;  /* 0x00000000004e7805 */ /* 0x001fc6000001ff00 */
[----:B------:R-:W-:Y:S04]  /*17e0*/  STS.U16 [R84+0x66], R161 ;  /* 0x000066a154007388 */ /* 0x000fe80000000400 */
[----:B------:R-:W-:Y:S04]  /*17f0*/  STS.U16 [R84+0x88], R145 ;  /* 0x0000889154007388 */ /* 0x000fe80000000400 */
[----:B------:R-:W-:Y:S04]  /*1800*/  STS.U16 [R84+0xaa], R163 ;  /* 0x0000aaa354007388 */ /* 0x000fe80000000400 */
[----:B------:R-:W-:Y:S04]  /*1810*/  STS.U16 [R84+0xcc], R83 ;  /* 0x0000cc5354007388 */ /* 0x000fe80000000400 */
[----:B------:R-:W-:Y:S04]  /*1820*/  STS.U16 [R84+0xee], R165 ;  /* 0x0000eea554007388 */ /* 0x000fe80000000400 */
[----:B------:R-:W-:Y:S06]  /*1830*/  BAR.SYNC 0x0 ;  /* 0x0000000000007b1d */ /* 0x000fec0000000000 */
[----:B------:R0:W2:Y:S01]  /*1840*/  @!P5 LDG.E.EL.128 R76, [R90.64] ;  /* 0x000000045a4cd981 */ /* 0x0000a2000c2e1d00 */
[----:B------:R-:W-:Y:S01]  /*1850*/  IADD3 R145, R89, 0x100, RZ ;  /* 0x0000010059917810 */ /* 0x000fe20007ffe0ff */
[----:B------:R-:W-:Y:S01]  /*1860*/  CS2R R80, SRZ ;  /* 0x0000000000507805 */ /* 0x000fe2000001ff00 */
[----:B------:R-:W-:-:S03]  /*1870*/  CS2R R82, SRZ ;  /* 0x0000000000527805 */ /* 0x000fc6000001ff00 */
[----:B------:R-:W-:-:S05]  /*1880*/  IMAD.WIDE R144, R145, R88, c[0x0][0x170] ;  /* 0x00005c0091907625 */ /* 0x000fca00078e0258 */
[----:B------:R1:W4:Y:S01]  /*1890*/  @!P5 LDG.E.EL.128 R80, [R144.64] ;  /* 0x000000049050d981 */ /* 0x000322000c2e1d00 */
[----:B------:R-:W-:Y:S01]  /*18a0*/  CS2R R84, SRZ ;  /* 0x0000000000547805 */ /* 0x000fe2000001ff00 */
[----:B------:R-:W-:Y:S01]  /*18b0*/  CS2R R86, SRZ ;  /* 0x0000000000567805 */ /* 0x000fe2000001ff00 */
[----:B------:R-:W-:-:S05]  /*18c0*/  IMAD.WIDE R146, R147, R88, c[0x0][0x170] ;  /* 0x00005c0093927625 */ /* 0x000fca00078e0258 */
[----:B------:R-:W5:Y:S01]  /*18d0*/  @!P5 LDG.E.EL.128 R84, [R146.64] ;  /* 0x000000049254d981 */ /* 0x000f62000c2e1d00 */
[----:B------:R-:W-:Y:S01]  /*18e0*/  IMAD.WIDE R148, R149, R88, c[0x0][0x170] ;  /* 0x00005c0095947625 */ /* 0x000fe200078e0258 */
[----:B0-----:R-:W-:Y:S01]  /*18f0*/  CS2R R90, SRZ ;  /* 0x00000000005a7805 */ /* 0x001fe2000001ff00 */
[----:B------:R-:W-:-:S06]  /*1900*/  CS2R R88, SRZ ;  /* 0x0000000000587805 */ /* 0x000fcc000001ff00 */
[----:B------:R-:W3:Y:S01]  /*1910*/  @!P5 LDG.E.EL.128 R88, [R148.64] ;  /* 0x000000049458d981 */ /* 0x000ee2000c2e1d00 */
[----:B-1----:R-:W-:-:S05]  /*1920*/  LOP3.LUT R145, R150, 0x80000000, RZ, 0x3c, !PT ;  /* 0x8000000096917812 */ /* 0x002fca00078e3cff */
[----:B------:R-:W-:-:S05]  /*1930*/  FFMA R26, R26, R145, RZ ;  /* 0x000000911a1a7223 */ /* 0x000fca00000000ff */
[----:B------:R-:W-:Y:S02]  /*1940*/  FSEL R145, R26, RZ, P4 ;  /* 0x000000ff1a917208 */ /* 0x000fe40002000000 */
[----:B------:R-:W-:-:S05]  /*1950*/  LOP3.LUT R26, R151, 0x80000000, RZ, 0x3c, !PT ;  /* 0x80000000971a7812 */ /* 0x000fca00078e3cff */
[----:B------:R-:W-:Y:S01]  /*1960*/  FFMA R27, R27, R26, RZ ;  /* 0x0000001a1b1b7223 */ /* 0x000fe200000000ff */
[----:B------:R-:W-:Y:S01]  /*1970*/  FFMA R72, R72, R142, R145 ;  /* 0x0000008e48487223 */ /* 0x000fe20000000091 */
[----:B------:R-:W-:-:S03]  /*1980*/  LOP3.LUT R145, R154, 0x80000000, RZ, 0x3c, !PT ;  /* 0x800000009a917812 */ /* 0x000fc600078e3cff */
[----:B------:R-:W-:Y:S02]  /*1990*/  FSEL R26, R27, RZ, P4 ;  /* 0x000000ff1b1a7208 */ /* 0x000fe40002000000 */
[----:B------:R-:W-:Y:S02]  /*19a0*/  LOP3.LUT R27, R152, 0x80000000, RZ, 0x3c, !PT ;  /* 0x80000000981b7812 */ /* 0x000fe400078e3cff */
[----:B------:R-:W-:Y:S01]  /*19b0*/  LOP3.LUT R142, R155, 0x80000000, RZ, 0x3c, !PT ;  /* 0x800000009b8e7812 */ /* 0x000fe200078e3cff */
[----:B------:R-:W-:Y:S02]  /*19c0*/  FFMA R30, R30, R145, RZ ;  /* 0x000000911e1e7223 */ /* 0x000fe400000000ff */
[----:B------:R-:W-:Y:S01]  /*19d0*/  FFMA R28, R28, R27, RZ ;  /* 0x0000001b1c1c7223 */ /* 0x000fe200000000ff */
[----:B------:R-:W-:Y:S01]  /*19e0*/  IMAD.U32 R156, R156, 0x10000, RZ ;  /* 0x000100009c9c7824 */ /* 0x000fe200078e00ff */
[----:B------:R-:W-:Y:S01]  /*19f0*/  FFMA R31, R31, R142, RZ ;  /* 0x0000008e1f1f7223 */ /* 0x000fe200000000ff */
[----:B------:R-:W-:Y:S01]  /*1a00*/  FFMA R73, R73, R137, R26 ;  /* 0x0000008949497223 */ /* 0x000fe2000000001a */
[----:B------:R-:W-:Y:S01]  /*1a10*/  FSEL R26, R29, RZ, P4 ;  /* 0x000000ff1d1a7208 */ /* 0x000fe20002000000 */
[----:B------:R-:W-:Y:S01]  /*1a20*/  IMAD.U32 R136, R136, 0x10000, RZ ;  /* 0x0001000088887824 */ /* 0x000fe200078e00ff */
[----:B------:R-:W-:Y:S01]  /*1a30*/  SHF.L.U32 R135, R135, 0x10, RZ ;  /* 0x0000001087877819 */ /* 0x000fe200000006ff */
[----:B------:R-:W-:Y:S01]  /*1a40*/  IMAD.U32 R158, R158, 0x10000, RZ ;  /* 0x000100009e9e7824 */ /* 0x000fe200078e00ff */
[----:B------:R-:W-:-:S02]  /*1a50*/  FSEL R27, R28, RZ, P4 ;  /* 0x000000ff1c1b7208 */ /* 0x000fc40002000000 */
[----:B------:R-:W-:Y:S01]  /*1a60*/  FSEL R29, R30, RZ, P4 ;  /* 0x000000ff1e1d7208 */ /* 0x000fe20002000000 */
[----:B------:R-:W-:Y:S01]  /*1a70*/  IMAD.U32 R134, R134, 0x10000, RZ ;  /* 0x0001000086867824 */ /* 0x000fe200078e00ff */
[----:B------:R-:W-:Y:S01]  /*1a80*/  FSEL R28, R31, RZ, P4 ;  /* 0x000000ff1f1c7208 */ /* 0x000fe20002000000 */
[----:B------:R-:W-:Y:S01]  /*1a90*/  IMAD.U32 R159, R159, 0x10000, RZ ;  /* 0x000100009f9f7824 */ /* 0x000fe200078e00ff */
[----:B------:R-:W-:Y:S01]  /*1aa0*/  SHF.L.U32 R157, R157, 0x10, RZ ;  /* 0x000000109d9d7819 */ /* 0x000fe200000006ff */
[----:B------:R-:W-:Y:S01]  /*1ab0*/  IMAD.U32 R160, R160, 0x10000, RZ ;  /* 0x00010000a0a07824 */ /* 0x000fe200078e00ff */
[----:B------:R-:W-:Y:S01]  /*1ac0*/  LOP3.LUT R31, R156, 0x80000000, RZ, 0x3c, !PT ;  /* 0x800000009c1f7812 */ /* 0x000fe200078e3cff */
[----:B------:R-:W-:Y:S01]  /*1ad0*/  FFMA R75, R75, R136, R26 ;  /* 0x000000884b4b7223 */ /* 0x000fe2000000001a */
[----:B------:R-:W-:Y:S01]  /*1ae0*/  FFMA R68, R68, R135, R29 ;  /* 0x0000008744447223 */ /* 0x000fe2000000001d */
[----:B------:R-:W-:Y:S01]  /*1af0*/  LOP3.LUT R26, R157, 0x80000000, RZ, 0x3c, !PT ;  /* 0x800000009d1a7812 */ /* 0x000fe200078e3cff */
[----:B------:R-:W-:Y:S01]  /*1b00*/  FFMA R69, R69, R134, R28 ;  /* 0x0000008645457223 */ /* 0x000fe2000000001c */
[----:B------:R-:W-:Y:S01]  /*1b10*/  LOP3.LUT R29, R158, 0x80000000, RZ, 0x3c, !PT ;  /* 0x800000009e1d7812 */ /* 0x000fe200078e3cff */
[----:B------:R-:W-:Y:S01]  /*1b20*/  FFMA R32, R32, R31, RZ ;  /* 0x0000001f20207223 */ /* 0x000fe200000000ff */
[----:B------:R-:W-:-:S02]  /*1b30*/  LOP3.LUT R28, R159, 0x80000000, RZ, 0x3c, !PT ;  /* 0x800000009f1c7812 */ /* 0x000fc400078e3cff */
[----:B------:R-:W-:Y:S01]  /*1b40*/  LOP3.LUT R31, R160, 0x80000000, RZ, 0x3c, !PT ;  /* 0x80000000a01f7812 */ /* 0x000fe200078e3cff */
[----:B------:R-:W-:Y:S01]  /*1b50*/  FFMA R25, R25, R26, RZ ;  /* 0x0000001a19197223 */ /* 0x000fe200000000ff */
[----:B------:R-:W-:Y:S01]  /*1b60*/  FFMA R24, R24, R29, RZ ;  /* 0x0000001d18187223 */ /* 0x000fe200000000ff */
[----:B------:R-:W-:Y:S01]  /*1b70*/  FFMA R23, R23, R28, RZ ;  /* 0x0000001c17177223 */ /* 0x000fe200000000ff */
[----:B------:R-:W-:Y:S01]  /*1b80*/  IMAD.U32 R133, R133, 0x10000, RZ ;  /* 0x0001000085857824 */ /* 0x000fe200078e00ff */
[----:B------:R-:W-:Y:S01]  /*1b90*/  FFMA R22, R22, R31, RZ ;  /* 0x0000001f16167223 */ /* 0x000fe200000000ff */
[----:B------:R-:W-:Y:S01]  /*1ba0*/  SHF.L.U32 R143, R143, 0x10, RZ ;  /* 0x000000108f8f7819 */ /* 0x000fe200000006ff */
[----:B------:R-:W-:Y:S01]  /*1bb0*/  IMAD.U32 R126, R126, 0x10000, RZ ;  /* 0x000100007e7e7824 */ /* 0x000fe200078e00ff */
[----:B------:R-:W-:Y:S01]  /*1bc0*/  FSEL R26, R25, RZ, P4 ;  /* 0x000000ff191a7208 */ /* 0x000fe20002000000 */
[----:B------:R-:W-:Y:S01]  /*1bd0*/  IMAD.U32 R141, R141, 0x10000, RZ ;  /* 0x000100008d8d7824 */ /* 0x000fe200078e00ff */
[----:B------:R-:W-:Y:S01]  /*1be0*/  FSEL R25, R24, RZ, P4 ;  /* 0x000000ff18197208 */ /* 0x000fe20002000000 */
[----:B------:R-:W-:Y:S01]  /*1bf0*/  FFMA R74, R74, R133, R27 ;  /* 0x000000854a4a7223 */ /* 0x000fe2000000001b */
[----:B------:R-:W-:Y:S01]  /*1c00*/  FSEL R24, R23, RZ, P4 ;  /* 0x000000ff17187208 */ /* 0x000fe20002000000 */
[----:B------:R-:W-:Y:S01]  /*1c10*/  IMAD.U32 R139, R139, 0x10000, RZ ;  /* 0x000100008b8b7824 */ /* 0x000fe200078e00ff */
[----:B------:R-:W-:-:S02]  /*1c20*/  FSEL R23, R22, RZ, P4 ;  /* 0x000000ff16177208 */ /* 0x000fc40002000000 */
[----:B------:R-:W-:Y:S01]  /*1c30*/  SHF.L.U32 R120, R120, 0x10, RZ ;  /* 0x0000001078787819 */ /* 0x000fe200000006ff */
[----:B------:R-:W-:Y:S01]  /*1c40*/  IMAD.U32 R119, R119, 0x10000, RZ ;  /* 0x0001000077777824 */ /* 0x000fe200078e00ff */
[----:B------:R-:W-:Y:S01]  /*1c50*/  FSEL R27, R32, RZ, P4 ;  /* 0x000000ff201b7208 */ /* 0x000fe20002000000 */
[----:B------:R-:W-:Y:S01]  /*1c60*/  IMAD.U32 R122, R122, 0x10000, RZ ;  /* 0x000100007a7a7824 */ /* 0x000fe200078e00ff */
[----:B------:R-:W-:Y:S01]  /*1c70*/  LOP3.LUT R22, R143, 0x80000000, RZ, 0x3c, !PT ;  /* 0x800000008f167812 */ /* 0x000fe200078e3cff */
[----:B------:R-:W-:Y:S01]  /*1c80*/  IMAD.U32 R140, R140, 0x10000, RZ ;  /* 0x000100008c8c7824 */ /* 0x000fe200078e00ff */
[----:B------:R-:W-:Y:S01]  /*1c90*/  SHF.L.U32 R138, R138, 0x10, RZ ;  /* 0x000000108a8a7819 */ /* 0x000fe200000006ff */
[----:B------:R-:W-:Y:S01]  /*1ca0*/  FFMA R133, R70, R126, R27 ;  /* 0x0000007e46857223 */ /* 0x000fe2000000001b */
[----:B------:R-:W-:Y:S01]  /*1cb0*/  IMAD.U32 R121, R121, 0x10000, RZ ;  /* 0x0001000079797824 */ /* 0x000fe200078e00ff */
[----:B------:R-:W-:Y:S01]  /*1cc0*/  FFMA R21, R21, R22, RZ ;  /* 0x0000001615157223 */ /* 0x000fe200000000ff */
[----:B------:R-:W0:Y:S01]  /*1cd0*/  LDS.U16 R27, [R104] ;  /* 0x00000000681b7984 */ /* 0x000e220000000400 */
[----:B------:R-:W-:Y:S01]  /*1ce0*/  FFMA R71, R71, R120, R26 ;  /* 0x0000007847477223 */ /* 0x000fe2000000001a */
[----:B------:R-:W-:Y:S01]  /*1cf0*/  LOP3.LUT R141, R141, 0x80000000, RZ, 0x3c, !PT ;  /* 0x800000008d8d7812 */ /* 0x000fe200078e3cff */
[----:B------:R-:W-:Y:S01]  /*1d00*/  FFMA R119, R64, R119, R25 ;  /* 0x0000007740777223 */ /* 0x000fe20000000019 */
[----:B------:R-:W-:Y:S01]  /*1d10*/  FFMA R65, R65, R122, R24 ;  /* 0x0000007a41417223 */ /* 0x000fe20000000018 */
[----:B------:R-:W-:Y:S01]  /*1d20*/  FSEL R22, R21, RZ, P4 ;  /* 0x000000ff15167208 */ /* 0x000fe20002000000 */
[----:B------:R-:W-:Y:S01]  /*1d30*/  IMAD.U32 R115, R115, 0x10000, RZ ;  /* 0x0001000073737824 */ /* 0x000fe200078e00ff */
[----:B------:R-:W-:Y:S01]  /*1d40*/  LOP3.LUT R26, R139, 0x80000000, RZ, 0x3c, !PT ;  /* 0x800000008b1a7812 */ /* 0x000fe200078e3cff */
[----:B------:R-:W1:Y:S01]  /*1d50*/  LDS.U16 R24, [R104+0x2] ;  /* 0x0000020068187984 */ /* 0x000e620000000400 */
[----:B------:R-:W-:Y:S01]  /*1d60*/  LOP3.LUT R25, R140, 0x80000000, RZ, 0x3c, !PT ;  /* 0x800000008c197812 */ /* 0x000fe200078e3cff */
[----:B------:R-:W-:Y:S01]  /*1d70*/  FFMA R30, R66, R121, R23 ;  /* 0x00000079421e7223 */ /* 0x000fe20000000017 */
[----:B------:R-:W-:Y:S01]  /*1d80*/  LOP3.LUT R23, R138, 0x80000000, RZ, 0x3c, !PT ;  /* 0x800000008a177812 */ /* 0x000fe200078e3cff */
[----:B------:R-:W-:Y:S01]  /*1d90*/  FFMA R20, R20, R141, RZ ;  /* 0x0000008d14147223 */ /* 0x000fe200000000ff */
[----:B------:R-:W-:Y:S01]  /*1da0*/  FFMA R70, R67, R115, R22 ;  /* 0x0000007343467223 */ /* 0x000fe20000000016 */
[----:B------:R-:W-:Y:S01]  /*1db0*/  FFMA R21, R3, R26, RZ ;  /* 0x0000001a03157223 */ /* 0x000fe200000000ff */
[----:B------:R-:W-:Y:S01]  /*1dc0*/  FFMA R22, R0, R25, RZ ;  /* 0x0000001900167223 */ /* 0x000fe200000000ff */
[----:B------:R-:W-:Y:S01]  /*1dd0*/  FFMA R2, R2, R23, RZ ;  /* 0x0000001702027223 */ /* 0x000fe200000000ff */
[----:B------:R-:W-:Y:S01]  /*1de0*/  FSEL R23, R20, RZ, P4 ;  /* 0x000000ff14177208 */ /* 0x000fe20002000000 */
[----:B------:R-:W1:Y:S01]  /*1df0*/  LDS.U16 R25, [R104+0x4] ;  /* 0x0000040068197984 */ /* 0x000e620000000400 */
[----:B------:R-:W-:-:S02]  /*1e00*/  FSEL R20, R21, RZ, P4 ;  /* 0x000000ff15147208 */ /* 0x000fc40002000000 */
[----:B------:R-:W-:Y:S01]  /*1e10*/  FSEL R21, R22, RZ, P4 ;  /* 0x000000ff16157208 */ /* 0x000fe20002000000 */
[----:B------:R-:W1:Y:S04]  /*1e20*/  LDS.U16 R26, [R104+0x880] ;  /* 0x00088000681a7984 */ /* 0x000e680000000400 */
[----:B------:R-:W1:Y:S01]  /*1e30*/  LDS.U16 R22, [R104+0x6] ;  /* 0x0000060068167984 */ /* 0x000e620000000400 */
[----:B------:R-:W-:Y:S02]  /*1e40*/  SHF.L.U32 R3, R114, 0x10, RZ ;  /* 0x0000001072037819 */ /* 0x000fe400000006ff */
[----:B------:R-:W-:Y:S01]  /*1e50*/  FSEL R2, R2, RZ, P4 ;  /* 0x000000ff02027208 */ /* 0x000fe20002000000 */
[----:B------:R-:W-:Y:S01]  /*1e60*/  IMAD.U32 R0, R113, 0x10000, RZ ;  /* 0x0001000071007824 */ /* 0x000fe200078e00ff */
[----:B------:R-:W-:Y:S03]  /*1e70*/  LDS.U16 R28, [R104+0x882] ;  /* 0x00088200681c7984 */ /* 0x000fe60000000400 */
[----:B------:R-:W-:Y:S01]  /*1e80*/  FFMA R62, R3, R62, R2 ;  /* 0x0000003e033e7223 */ /* 0x000fe20000000002 */
[----:B------:R-:W-:Y:S01]  /*1e90*/  FFMA R63, R0, R63, R21 ;  /* 0x0000003f003f7223 */ /* 0x000fe20000000015 */
[----:B------:R-:W1:Y:S01]  /*1ea0*/  LDS.U16 R2, [R104+0x886] ;  /* 0x0008860068027984 */ /* 0x000e620000000400 */
[----:B0-----:R-:W-:-:S03]  /*1eb0*/  IMAD.U32 R3, R27, 0x10000, RZ ;  /* 0x000100001b037824 */ /* 0x001fc600078e00ff */
[----:B------:R-:W0:Y:S01]  /*1ec0*/  LDS.U16 R0, [R104+0x884] ;  /* 0x0008840068007984 */ /* 0x000e220000000400 */
[----:B------:R-:W-:Y:S02]  /*1ed0*/  IMAD.U32 R117, R117, 0x10000, RZ ;  /* 0x0001000075757824 */ /* 0x000fe400078e00ff */
[----:B------:R-:W-:Y:S01]  /*1ee0*/  IMAD.U32 R132, R132, 0x10000, RZ ;  /* 0x0001000084847824 */ /* 0x000fe200078e00ff */
[----:B-1----:R-:W-:Y:S01]  /*1ef0*/  SHF.L.U32 R24, R24, 0x10, RZ ;  /* 0x0000001018187819 */ /* 0x002fe200000006ff */
[----:B------:R-:W-:Y:S01]  /*1f00*/  IMAD.U32 R116, R116, 0x10000, RZ ;  /* 0x0001000074747824 */ /* 0x000fe200078e00ff */
[----:B------:R-:W-:Y:S02]  /*1f10*/  FFMA R117, R60, R117, R23 ;  /* 0x000000753c757223 */ /* 0x000fe40000000017 */
[----:B------:R-:W-:Y:S01]  /*1f20*/  FSEL R132, R132, RZ, P3 ;  /* 0x000000ff84847208 */ /* 0x000fe20001800000 */
[----:B------:R-:W-:Y:S01]  /*1f30*/  FFMA R61, R61, R116, R20 ;  /* 0x000000743d3d7223 */ /* 0x000fe20000000014 */
[----:B------:R-:W-:Y:S01]  /*1f40*/  IMAD.U32 R23, R25, 0x10000, RZ ;  /* 0x0001000019177824 */ /* 0x000fe200078e00ff */
[----:B------:R-:W-:Y:S01]  /*1f50*/  SHF.L.U32 R26, R26, 0x10, RZ ;  /* 0x000000101a1a7819 */ /* 0x000fe200000006ff */
[----:B------:R-:W-:-:S02]  /*1f60*/  IMAD.U32 R22, R22, 0x10000, RZ ;  /* 0x0001000016167824 */ /* 0x000fc400078e00ff */
[----:B------:R-:W-:-:S05]  /*1f70*/  IMAD.U32 R131, R131, 0x10000, RZ ;  /* 0x0001000083837824 */ /* 0x000fca00078e00ff */
[----:B------:R-:W-:Y:S01]  /*1f80*/  FSEL R131, R131, RZ, P3 ;  /* 0x000000ff83837208 */ /* 0x000fe20001800000 */
[----:B------:R-:W-:Y:S01]  /*1f90*/  IMAD.U32 R127, R127, 0x10000, RZ ;  /* 0x000100007f7f7824 */ /* 0x000fe200078e00ff */
[----:B------:R-:W-:Y:S01]  /*1fa0*/  SHF.L.U32 R2, R2, 0x10, RZ ;  /* 0x0000001002027819 */ /* 0x000fe200000006ff */
[----:B0-----:R-:W-:Y:S02]  /*1fb0*/  IMAD.U32 R0, R0, 0x10000, RZ ;  /* 0x0001000000007824 */ /* 0x001fe400078e00ff */
[----:B------:R-:W-:Y:S01]  /*1fc0*/  IMAD.U32 R128, R128, 0x10000, RZ ;  /* 0x0001000080807824 */ /* 0x000fe200078e00ff */
[----:B------:R-:W-:-:S04]  /*1fd0*/  FSEL R127, R127, RZ, P3 ;  /* 0x000000ff7f7f7208 */ /* 0x000fc80001800000 */
[----:B------:R-:W-:Y:S01]  /*1fe0*/  FSEL R128, R128, RZ, P3 ;  /* 0x000000ff80807208 */ /* 0x000fe20001800000 */
[----:B------:R-:W-:Y:S01]  /*1ff0*/  IMAD.U32 R130, R130, 0x10000, RZ ;  /* 0x0001000082827824 */ /* 0x000fe200078e00ff */
[----:B------:R-:W-:Y:S01]  /*2000*/  SHF.L.U32 R124, R124, 0x10, RZ ;  /* 0x000000107c7c7819 */ /* 0x000fe200000006ff */
[----:B------:R-:W-:-:S03]  /*2010*/  IMAD.U32 R125, R125, 0x10000, RZ ;  /* 0x000100007d7d7824 */ /* 0x000fc600078e00ff */
[----:B------:R-:W-:Y:S02]  /*2020*/  FSEL R130, R130, RZ, P3 ;  /* 0x000000ff82827208 */ /* 0x000fe40001800000 */
[----:B------:R-:W-:Y:S02]  /*2030*/  FSEL R125, R125, RZ, P3 ;  /* 0x000000ff7d7d7208 */ /* 0x000fe40001800000 */
[----:B------:R-:W-:Y:S02]  /*2040*/  FSEL R124, R124, RZ, P3 ;  /* 0x000000ff7c7c7208 */ /* 0x000fe40001800000 */
[----:B--2---:R-:W-:Y:S02]  /*2050*/  SEL R76, R76, RZ, !P5 ;  /* 0x000000ff4c4c7207 */ /* 0x004fe40006800000 */
[----:B------:R-:W-:-:S03]  /*2060*/  SEL R77, R77, RZ, !P5 ;  /* 0x000000ff4d4d7207 */ /* 0x000fc60006800000 */
[----:B------:R-:W-:Y:S01]  /*2070*/  FMUL R3, R76, R3 ;  /* 0x000000034c037220 */ /* 0x000fe20000400000 */
[----:B------:R-:W-:-:S04]  /*2080*/  SEL R78, R78, RZ, !P5 ;  /* 0x000000ff4e4e7207 */ /* 0x000fc80006800000 */
[----:B------:R-:W-:Y:S01]  /*2090*/  FSEL R21, R3, RZ, !P5 ;  /* 0x000000ff03157208 */ /* 0x000fe20006800000 */
[----:B------:R-:W-:Y:S01]  /*20a0*/  FMUL R3, R77, R24 ;  /* 0x000000184d037220 */ /* 0x000fe20000400000 */
[----:B------:R-:W-:-:S03]  /*20b0*/  SEL R79, R79, RZ, !P5 ;  /* 0x000000ff4f4f7207 */ /* 0x000fc60006800000 */
[----:B------:R-:W-:Y:S01]  /*20c0*/  FADD R21, R72, R21 ;  /* 0x0000001548157221 */ /* 0x000fe20000000000 */
[----:B------:R-:W-:Y:S01]  /*20d0*/  FSEL R20, R3, RZ, !P5 ;  /* 0x000000ff03147208 */ /* 0x000fe20006800000 */
[----:B------:R-:W-:Y:S01]  /*20e0*/  FMUL R23, R78, R23 ;  /* 0x000000174e177220 */ /* 0x000fe20000400000 */
[----:B----4-:R-:W-:Y:S01]  /*20f0*/  SEL R80, R80, RZ, !P5 ;  /* 0x000000ff50507207 */ /* 0x010fe20006800000 */
[----:B------:R-:W-:Y:S01]  /*2100*/  FADD R132, R132, R21 ;  /* 0x0000001584847221 */ /* 0x000fe20000000000 */
[----:B------:R-:W0:Y:S01]  /*2110*/  LDS.U16 R3, [R104+0x1100] ;  /* 0x0011000068037984 */ /* 0x000e220000000400 */
[----:B------:R-:W-:Y:S01]  /*2120*/  FADD R24, R73, R20 ;  /* 0x0000001449187221 */ /* 0x000fe20000000000 */
[----:B------:R-:W-:Y:S02]  /*2130*/  FMUL R22, R79, R22 ;  /* 0x000000164f167220 */ /* 0x000fe40000400000 */
[----:B------:R-:W1:Y:S01]  /*2140*/  LDS.U16 R21, [R104+0x1104] ;  /* 0x0011040068157984 */ /* 0x000e620000000400 */
[----:B------:R-:W-:-:S03]  /*2150*/  FSEL R25, R23, RZ, !P5 ;  /* 0x000000ff17197208 */ /* 0x000fc60006800000 */
[----:B------:R-:W2:Y:S01]  /*2160*/  LDS.U16 R20, [R104+0x1102] ;  /* 0x0011020068147984 */ /* 0x000ea20000000400 */
[----:B------:R-:W-:Y:S01]  /*2170*/  FMUL R23, R80, R26 ;  /* 0x0000001a50177220 */ /* 0x000fe20000400000 */
[----:B------:R-:W-:Y:S02]  /*2180*/  FSEL R26, R22, RZ, !P5 ;  /* 0x000000ff161a7208 */ /* 0x000fe40006800000 */
[----:B------:R-:W4:Y:S01]  /*2190*/  LDS.U16 R22, [R104+0x1106] ;  /* 0x0011060068167984 */ /* 0x000f220000000400 */
[----:B------:R-:W-:Y:S01]  /*21a0*/  SEL R81, R81, RZ, !P5 ;  /* 0x000000ff51517207 */ /* 0x000fe20006800000 */
[----:B------:R-:W-:Y:S01]  /*21b0*/  FADD R32, R131, R24 ;  /* 0x0000001883207221 */ /* 0x000fe20000000000 */
[----:B------:R-:W-:Y:S01]  /*21c0*/  IMAD.U32 R24, R28, 0x10000, RZ ;  /* 0x000100001c187824 */ /* 0x000fe200078e00ff */
[----:B------:R-:W-:-:S03]  /*21d0*/  SEL R82, R82, RZ, !P5 ;  /* 0x000000ff52527207 */ /* 0x000fc60006800000 */
[----:B------:R-:W-:Y:S01]  /*21e0*/  FMUL R24, R81, R24 ;  /* 0x0000001851187220 */ /* 0x000fe20000400000 */
[----:B------:R-:W-:Y:S01]  /*21f0*/  SEL R83, R83, RZ, !P5 ;  /* 0x000000ff53537207 */ /* 0x000fe20006800000 */
[----:B------:R-:W-:Y:S01]  /*2200*/  FMUL R0, R82, R0 ;  /* 0x0000000052007220 */ /* 0x000fe20000400000 */
[----:B------:R-:W-:Y:S02]  /*2210*/  FSEL R23, R23, RZ, !P5 ;  /* 0x000000ff17177208 */ /* 0x000fe40006800000 */
[----:B------:R-:W-:Y:S01]  /*2220*/  FSEL R24, R24, RZ, !P5 ;  /* 0x000000ff18187208 */ /* 0x000fe20006800000 */
[----:B------:R-:W-:Y:S01]  /*2230*/  FMUL R2, R83, R2 ;  /* 0x0000000253027220 */ /* 0x000fe20000400000 */
[----:B------:R-:W-:Y:S01]  /*2240*/  FSEL R0, R0, RZ, !P5 ;  /* 0x000000ff00007208 */ /* 0x000fe20006800000 */
[----:B------:R-:W-:Y:S02]  /*2250*/  FADD R23, R68, R23 ;  /* 0x0000001744177221 */ /* 0x000fe40000000000 */
[----:B------:R-:W-:Y:S01]  /*2260*/  FADD R24, R69, R24 ;  /* 0x0000001845187221 */ /* 0x000fe20000000000 */
[----:B------:R-:W-:Y:S01]  /*2270*/  FSEL R2, R2, RZ, !P5 ;  /* 0x000000ff02027208 */ /* 0x000fe20006800000 */
[----:B------:R-:W-:-:S02]  /*2280*/  FADD R128, R128, R23 ;  /* 0x0000001780807221 */ /* 0x000fc40000000000 */
[----:B------:R-:W-:Y:S01]  /*2290*/  FADD R66, R127, R24 ;  /* 0x000000187f427221 */ /* 0x000fe20000000000 */
[----:B------:R-:W-:Y:S01]  /*22a0*/  FADD R24, R133, R0 ;  /* 0x0000000085187221 */ /* 0x000fe20000000000 */
[----:B-----5:R-:W-:Y:S01]  /*22b0*/  SEL R86, R86, RZ, !P5 ;  /* 0x000000ff56567207 */ /* 0x020fe20006800000 */
[----:B------:R-:W-:Y:S01]  /*22c0*/  FADD R23, R71, R2 ;  /* 0x0000000247177221 */ /* 0x000fe20000000000 */
[----:B------:R-:W-:Y:S02]  /*22d0*/  SEL R84, R84, RZ, !P5 ;  /* 0x000000ff54547207 */ /* 0x000fe40006800000 */
[----:B------:R-:W-:Y:S02]  /*22e0*/  SEL R85, R85, RZ, !P5 ;  /* 0x000000ff55557207 */ /* 0x000fe40006800000 */
[----:B0-----:R-:W-:Y:S01]  /*22f0*/  SHF.L.U32 R0, R3, 0x10, RZ ;  /* 0x0000001003007819 */ /* 0x001fe200000006ff */
[----:B-1----:R-:W-:Y:S02]  /*2300*/  IMAD.U32 R3, R21, 0x10000, RZ ;  /* 0x0001000015037824 */ /* 0x002fe400078e00ff */
[----:B--2---:R-:W-:-:S02]  /*2310*/  IMAD.U32 R2, R20, 0x10000, RZ ;  /* 0x0001000014027824 */ /* 0x004fc400078e00ff */
[----:B------:R-:W-:Y:S01]  /*2320*/  FMUL R3, R86, R3 ;  /* 0x0000000356037220 */ /* 0x000fe20000400000 */
[----:B------:R-:W-:Y:S01]  /*2330*/  SEL R87, R87, RZ, !P5 ;  /* 0x000000ff57577207 */ /* 0x000fe20006800000 */
[----:B------:R-:W-:Y:S01]  /*2340*/  FMUL R0, R84, R0 ;  /* 0x0000000054007220 */ /* 0x000fe20000400000 */
[----:B------:R-:W-:Y:S01]  /*2350*/  FMUL R2, R85, R2 ;  /* 0x0000000255027220 */ /* 0x000fe20000400000 */
[----:B----4-:R-:W-:Y:S01]  /*2360*/  IMAD.U32 R20, R22, 0x10000, RZ ;  /* 0x0001000016147824 */ /* 0x010fe200078e00ff */
[----:B------:R-:W-:Y:S01]  /*2370*/  FADD R25, R74, R25 ;  /* 0x000000194a197221 */ /* 0x000fe20000000000 */
[----:B------:R-:W-:Y:S02]  /*2380*/  FSEL R3, R3, RZ, !P5 ;  /* 0x000000ff03037208 */ /* 0x000fe40006800000 */
[----:B------:R-:W-:Y:S01]  /*2390*/  FSEL R0, R0, RZ, !P5 ;  /* 0x000000ff00007208 */ /* 0x000fe20006800000 */
[----:B------:R-:W-:Y:S01]  /*23a0*/  FMUL R20, R87, R20 ;  /* 0x0000001457147220 */ /* 0x000fe20000400000 */
[----:B------:R-:W-:Y:S01]  /*23b0*/  FSEL R2, R2, RZ, !P5 ;  /* 0x000000ff02027208 */ /* 0x000fe20006800000 */
[----:B------:R-:W-:Y:S01]  /*23c0*/  FADD R130, R130, R25 ;  /* 0x0000001982827221 */ /* 0x000fe20000000000 */
[----:B------:R-:W-:Y:S01]  /*23d0*/  FADD R68, R125, R24 ;  /* 0x000000187d447221 */ /* 0x000fe20000000000 */
[----:B------:R-:W-:Y:S01]  /*23e0*/  FADD R124, R124, R23 ;  /* 0x000000177c7c7221 */ /* 0x000fe20000000000 */
[----:B------:R-:W-:Y:S01]  /*23f0*/  FADD R25, R30, R3 ;  /* 0x000000031e197221 */ /* 0x000fe20000000000 */
[----:B------:R-:W-:Y:S01]  /*2400*/  FADD R24, R119, R0 ;  /* 0x0000000077187221 */ /* 0x000fe20000000000 */
[----:B------:R-:W-:Y:S01]  /*2410*/  FADD R23, R65, R2 ;  /* 0x0000000241177221 */ /* 0x000fe20000000000 */
[----:B------:R-:W0:Y:S01]  /*2420*/  LDS.U16 R3, [R104+0x1984] ;  /* 0x0019840068037984 */ /* 0x000e220000000400 */
[----:B------:R-:W-:-:S03]  /*2430*/  FSEL R21, R20, RZ, !P5 ;  /* 0x000000ff14157208 */ /* 0x000fc60006800000 */
[----:B------:R-:W1:Y:S04]  /*2440*/  LDS.U16 R0, [R104+0x1980] ;  /* 0x0019800068007984 */ /* 0x000e680000000400 */
[----:B------:R-:W2:Y:S04]  /*2450*/  LDS.U16 R2, [R104+0x1982] ;  /* 0x0019820068027984 */ /* 0x000ea80000000400 */
[----:B------:R-:W4:Y:S01]  /*2460*/  LDS.U16 R20, [R104+0x1986] ;  /* 0x0019860068147984 */ /* 0x000f220000000400 */
[----:B------:R-:W-:Y:S02]  /*2470*/  IMAD.U32 R111, R111, 0x10000, RZ ;  /* 0x000100006f6f7824 */ /* 0x000fe400078e00ff */
[----:B------:R-:W-:Y:S01]  /*2480*/  IMAD.U32 R118, R118, 0x10000, RZ ;  /* 0x0001000076767824 */ /* 0x000fe200078e00ff */
[----:B------:R-:W-:Y:S01]  /*2490*/  FADD R22, R70, R21 ;  /* 0x0000001546167221 */ /* 0x000fe20000000000 */
[----:B---3--:R-:W-:-:S02]  /*24a0*/  SEL R88, R88, RZ, !P5 ;  /* 0x000000ff58587207 */ /* 0x008fc40006800000 */
[----:B------:R-:W-:Y:S02]  /*24b0*/  SEL R90, R90, RZ, !P5 ;  /* 0x000000ff5a5a7207 */ /* 0x000fe40006800000 */
[----:B------:R-:W-:Y:S01]  /*24c0*/  SEL R91, R91, RZ, !P5 ;  /* 0x000000ff5b5b7207 */ /* 0x000fe20006800000 */
[----:B------:R-:W-:Y:S01]  /*24d0*/  IMAD.U32 R129, R129, 0x10000, RZ ;  /* 0x0001000081817824 */ /* 0x000fe200078e00ff */
[----:B------:R-:W-:Y:S01]  /*24e0*/  FSEL R111, R111, RZ, P3 ;  /* 0x000000ff6f6f7208 */ /* 0x000fe20001800000 */
[----:B------:R-:W-:Y:S01]  /*24f0*/  IMAD.U32 R123, R123, 0x10000, RZ ;  /* 0x000100007b7b7824 */ /* 0x000fe200078e00ff */
[----:B------:R-:W-:Y:S01]  /*2500*/  FSEL R118, R118, RZ, P3 ;  /* 0x000000ff76767208 */ /* 0x000fe20001800000 */
[----:B------:R-:W-:Y:S01]  /*2510*/  IMAD.U32 R110, R110, 0x10000, RZ ;  /* 0x000100006e6e7824 */ /* 0x000fe200078e00ff */
[----:B------:R-:W-:Y:S01]  /*2520*/  SHF.L.U32 R112, R112, 0x10, RZ ;  /* 0x0000001070707819 */ /* 0x000fe200000006ff */
[----:B------:R-:W-:Y:S01]  /*2530*/  FADD R72, R111, R22 ;  /* 0x000000166f487221 */ /* 0x000fe20000000000 */
[----:B------:R-:W-:Y:S01]  /*2540*/  SEL R22, R89, RZ, !P5 ;  /* 0x000000ff59167207 */ /* 0x000fe20006800000 */
[----:B------:R-:W-:Y:S01]  /*2550*/  FADD R118, R118, R23 ;  /* 0x0000001776767221 */ /* 0x000fe20000000000 */
[----:B------:R-:W-:Y:S01]  /*2560*/  IMAD.U32 R109, R109, 0x10000, RZ ;  /* 0x000100006d6d7824 */ /* 0x000fe200078e00ff */
[----:B------:R-:W-:Y:S01]  /*2570*/  SHF.L.U32 R108, R108, 0x10, RZ ;  /* 0x000000106c6c7819 */ /* 0x000fe200000006ff */
[----:B------:R-:W-:Y:S01]  /*2580*/  IMAD.U32 R107, R107, 0x10000, RZ ;  /* 0x000100006b6b7824 */ /* 0x000fe200078e00ff */
[----:B------:R-:W-:Y:S01]  /*2590*/  FADD R26, R75, R26 ;  /* 0x0000001a4b1a7221 */ /* 0x000fe20000000000 */
[----:B------:R-:W-:Y:S06]  /*25a0*/  BAR.SYNC 0x0 ;  /* 0x0000000000007b1d */ /* 0x000fec0000000000 */
[----:B0-----:R-:W-:Y:S01]  /*25b0*/  SHF.L.U32 R3, R3, 0x10, RZ ;  /* 0x0000001003037819 */ /* 0x001fe200000006ff */
[----:B-1----:R-:W-:-:S02]  /*25c0*/  IMAD.U32 R21, R0, 0x10000, RZ ;  /* 0x0001000000157824 */ /* 0x002fc400078e00ff */
[----:B--2---:R-:W-:Y:S02]  /*25d0*/  IMAD.U32 R23, R2, 0x10000, RZ ;  /* 0x0001000002177824 */ /* 0x004fe400078e00ff */
[----:B----4-:R-:W-:Y:S01]  /*25e0*/  IMAD.U32 R20, R20, 0x10000, RZ ;  /* 0x0001000014147824 */ /* 0x010fe200078e00ff */
[----:B------:R-:W-:Y:S01]  /*25f0*/  FMUL R0, R88, R21 ;  /* 0x0000001558007220 */ /* 0x000fe20000400000 */
[----:B------:R-:W-:Y:S01]  /*2600*/  FMUL R2, R22, R23 ;  /* 0x0000001716027220 */ /* 0x000fe20000400000 */
[----:B------:R-:W-:Y:S01]  /*2610*/  FMUL R3, R3, R90 ;  /* 0x0000005a03037220 */ /* 0x000fe20000400000 */
[----:B------:R-:W-:Y:S02]  /*2620*/  FMUL R20, R20, R91 ;  /* 0x0000005b14147220 */ /* 0x000fe40000400000 */
[----:B------:R-:W-:Y:S02]  /*2630*/  FSEL R0, R0, RZ, !P5 ;  /* 0x000000ff00007208 */ /* 0x000fe40006800000 */
[----:B------:R-:W-:-:S02]  /*2640*/  FSEL R2, R2, RZ, !P5 ;  /* 0x000000ff02027208 */ /* 0x000fc40006800000 */
[----:B------:R-:W-:Y:S02]  /*2650*/  FSEL R3, R3, RZ, !P5 ;  /* 0x000000ff03037208 */ /* 0x000fe40006800000 */
[----:B------:R-:W-:Y:S01]  /*2660*/  FSEL R20, R20, RZ, !P5 ;  /* 0x000000ff14147208 */ /* 0x000fe20006800000 */
[----:B------:R-:W-:Y:S01]  /*2670*/  FADD R21, R117, R0 ;  /* 0x0000000075157221 */ /* 0x000fe20000000000 */
[----:B------:R-:W-:Y:S01]  /*2680*/  FSEL R129, R129, RZ, P3 ;  /* 0x000000ff81817208 */ /* 0x000fe20001800000 */
[----:B------:R-:W-:Y:S01]  /*2690*/  FADD R2, R61, R2 ;  /* 0x000000023d027221 */ /* 0x000fe20000000000 */
[----:B------:R-:W-:Y:S01]  /*26a0*/  FSEL R123, R123, RZ, P3 ;  /* 0x000000ff7b7b7208 */ /* 0x000fe20001800000 */
[----:B------:R-:W-:Y:S01]  /*26b0*/  FADD R3, R62, R3 ;  /* 0x000000033e037221 */ /* 0x000fe20000000000 */
[----:B------:R-:W-:Y:S01]  /*26c0*/  FSEL R112, R112, RZ, P3 ;  /* 0x000000ff70707208 */ /* 0x000fe20001800000 */
[----:B------:R-:W-:Y:S01]  /*26d0*/  FADD R20, R63, R20 ;  /* 0x000000143f147221 */ /* 0x000fe20000000000 */
[----:B------:R-:W-:-:S02]  /*26e0*/  FSEL R110, R110, RZ, P3 ;  /* 0x000000ff6e6e7208 */ /* 0x000fc40001800000 */
[----:B------:R-:W-:Y:S02]  /*26f0*/  FSEL R109, R109, RZ, P3 ;  /* 0x000000ff6d6d7208 */ /* 0x000fe40001800000 */
[----:B------:R-:W-:Y:S02]  /*2700*/  FSEL R108, R108, RZ, P3 ;  /* 0x000000ff6c6c7208 */ /* 0x000fe40001800000 */
[----:B------:R-:W-:Y:S01]  /*2710*/  FSEL R107, R107, RZ, P3 ;  /* 0x000000ff6b6b7208 */ /* 0x000fe20001800000 */
[----:B------:R-:W-:Y:S01]  /*2720*/  FADD R64, R129, R26 ;  /* 0x0000001a81407221 */ /* 0x000fe20000000000 */
[----:B------:R-:W-:Y:S01]  /*2730*/  FADD R70, R123, R24 ;  /* 0x000000187b467221 */ /* 0x000fe20000000000 */
[----:B------:R-:W-:Y:S01]  /*2740*/  FADD R112, R112, R25 ;  /* 0x0000001970707221 */ /* 0x000fe20000000000 */
[----:B------:R-:W-:Y:S01]  /*2750*/  STS [R105.X4], R76 ;  /* 0x0000004c69007388 */ /* 0x000fe20000004800 */
[----:B------:R-:W-:Y:S01]  /*2760*/  FADD R110, R110, R21 ;  /* 0x000000156e6e7221 */ /* 0x000fe20000000000 */
[----:B------:R-:W-:Y:S01]  /*2770*/  FADD R2, R109, R2 ;  /* 0x000000026d027221 */ /* 0x000fe20000000000 */
[----:B------:R-:W-:Y:S01]  /*2780*/  FADD R108, R108, R3 ;  /* 0x000000036c6c7221 */ /* 0x000fe20000000000 */
[----:B------:R0:W-:Y:S01]  /*2790*/  STS [R105.X4+0x420], R77 ;  /* 0x0004204d69007388 */ /* 0x0001e20000004800 */
[----:B------:R-:W-:-:S03]  /*27a0*/  FADD R0, R107, R20 ;  /* 0x000000146b007221 */ /* 0x000fc60000000000 */
[----:B------:R-:W-:Y:S04]  /*27b0*/  STS [R105.X4+0x840], R78 ;  /* 0x0008404e69007388 */ /* 0x000fe80000004800 */
[----:B------:R1:W-:Y:S01]  /*27c0*/  STS [R105.X4+0xc60], R79 ;  /* 0x000c604f69007388 */ /* 0x0003e20000004800 */
[----:B0-----:R-:W-:-:S03]  /*27d0*/  CS2R R76, SRZ ;  /* 0x00000000004c7805 */ /* 0x001fc6000001ff00 */
[----:B------:R-:W-:Y:S04]  /*27e0*/  STS [R105.X4+0x100], R80 ;  /* 0x0001005069007388 */ /* 0x000fe80000004800 */
[----:B------:R-:W-:Y:S01]  /*27f0*/  STS [R105.X4+0x520], R81 ;  /* 0x0005205169007388 */ /* 0x000fe20000004800 */
[----:B-1----:R-:W-:-:S03]  /*2800*/  CS2R R78, SRZ ;  /* 0x00000000004e7805 */ /* 0x002fc6000001ff00 */
        /* <DEDUP_REMOVED lines=11> */
[----:B------:R-:W-:Y:S04]  /*28c0*/  LDS.128 R28, [R103.X4+0x10] ;  /* 0x00001000671c7984 */ /* 0x000fe80000004c00 */
[----:B------:R-:W0:Y:S04]  /*28d0*/  LDS.128 R60, [R103.X4] ;  /* 0x00000000673c7984 */ /* 0x000e280000004c00 */
[----:B------:R-:W-:Y:S04]  /*28e0*/  LDS.128 R20, [R103.X4+0x2110] ;  /* 0x0021100067147984 */ /* 0x000fe80000004c00 */
[----:B------:R-:W1:Y:S04]  /*28f0*/  LDS.128 R24, [R103.X4+0x2100] ;  /* 0x0021000067187984 */ /* 0x000e680000004c00 */
[----:B------:R-:W-:Y:S06]  /*2900*/  BAR.SYNC 0x0 ;  /* 0x0000000000007b1d */ /* 0x000fec0000000000 */
[----:B------:R-:W-:Y:S04]  /*2910*/  STS [R105.X4], R132 ;  /* 0x0000008469007388 */ /* 0x000fe80000004800 */
        /* <DEDUP_REMOVED lines=16> */
[----:B------:R-:W2:Y:S01]  /*2a20*/  @!P2 LDG.E.EL.128 R76, [R92.64] ;  /* 0x000000045c4ca981 */ /* 0x000ea2000c2e1d00 */
[----:B------:R-:W-:Y:S01]  /*2a30*/  CS2R R72, SRZ ;  /* 0x0000000000487805 */ /* 0x000fe2000001ff00 */
[----:B------:R-:W-:-:S06]  /*2a40*/  CS2R R74, SRZ ;  /* 0x00000000004a7805 */ /* 0x000fcc000001ff00 */
[----:B------:R3:W4:Y:S01]  /*2a50*/  @!P2 LDG.E.EL.128 R72, [R34.64] ;  /* 0x000000042248a981 */ /* 0x000722000c2e1d00 */
[----:B------:R-:W-:Y:S01]  /*2a60*/  IADD3 R101, R101, 0xc0000, RZ ;  /* 0x000c000065657810 */ /* 0x000fe20007ffe0ff */
[----:B------:R-:W-:Y:S01]  /*2a70*/  CS2R R64, SRZ ;  /* 0x0000000000407805 */ /* 0x000fe2000001ff00 */
[----:B------:R-:W-:-:S03]  /*2a80*/  CS2R R66, SRZ ;  /* 0x0000000000427805 */ /* 0x000fc6000001ff00 */
[----:B------:R-:W-:-:S04]  /*2a90*/  IMAD.IADD R2, R102, 0x1, R101 ;  /* 0x0000000166027824 */ /* 0x000fc800078e0265 */
[----:B------:R-:W-:-:S05]  /*2aa0*/  IMAD.WIDE R2, R2, R99, c[0x0][0x160] ;  /* 0x0000580002027625 */ /* 0x000fca00078e0263 */
[----:B------:R5:W4:Y:S01]  /*2ab0*/  @!P1 LDG.E.EL.128 R64, [R2.64] ;  /* 0x0000000402409981 */ /* 0x000b22000c2e1d00 */
[----:B------:R-:W-:Y:S01]  /*2ac0*/  IADD3 R100, R100, R101, RZ ;  /* 0x0000006564647210 */ /* 0x000fe20007ffe0ff */
[----:B------:R-:W-:Y:S01]  /*2ad0*/  CS2R R68, SRZ ;  /* 0x0000000000447805 */ /* 0x000fe2000001ff00 */
[----:B------:R-:W-:-:S03]  /*2ae0*/  CS2R R70, SRZ ;  /* 0x0000000000467805 */ /* 0x000fc6000001ff00 */
[----:B---3--:R-:W-:-:S05]  /*2af0*/  IMAD.WIDE R34, R100, R99, c[0x0][0x160] ;  /* 0x0000580064227625 */ /* 0x008fca00078e0263 */
[----:B------:R3:W4:Y:S04]  /*2b00*/  @!P0 LDG.E.EL.128 R68, [R34.64] ;  /* 0x0000000422448981 */ /* 0x000728000c2e1d00 */
[----:B------:R-:W0:Y:S01]  /*2b10*/  S2R R0, SR_TID.X ;  /* 0x0000000000007919 */ /* 0x000e220000002100 */
[----:B------:R-:W-:Y:S01]  /*2b20*/  IMAD.U32 R81, R37, 0x10000, RZ ;  /* 0x0001000025517824 */ /* 0x000fe200078e00ff */
[----:B-----5:R-:W-:Y:S02]  /*2b30*/  PRMT R2, R36, 0x7632, R2 ;  /* 0x0000763224027816 */ /* 0x020fe40000000002 */
[----:B------:R-:W-:Y:S02]  /*2b40*/  SHF.L.U32 R84, R42, 0x10, RZ ;  /* 0x000000102a547819 */ /* 0x000fe400000006ff */
[----:B---3--:R-:W-:-:S02]  /*2b50*/  PRMT R34, R39, 0x7632, R34 ;  /* 0x0000763227227816 */ /* 0x008fc40000000022 */
[----:B------:R-:W-:Y:S01]  /*2b60*/  SHF.L.U32 R83, R39, 0x10, RZ ;  /* 0x0000001027537819 */ /* 0x000fe200000006ff */
[----:B0-----:R-:W-:Y:S01]  /*2b70*/  IMAD.SHL.U32 R32, R0, 0x4, RZ ;  /* 0x0000000400207824 */ /* 0x001fe200078e00ff */
[----:B------:R-:W-:-:S04]  /*2b80*/  SHF.R.U32.HI R80, RZ, 0x6, R0 ;  /* 0x00000006ff507819 */ /* 0x000fc80000011600 */
[----:B------:R-:W-:Y:S02]  /*2b90*/  SGXT.U32 R0, R80, 0x2 ;  /* 0x000000025000781a */ /* 0x000fe40000000000 */
[----:B------:R-:W-:Y:S01]  /*2ba0*/  LOP3.LUT R3, R32, 0xfc, RZ, 0xc0, !PT ;  /* 0x000000fc20037812 */ /* 0x000fe200078ec0ff */
[----:B------:R-:W-:Y:S01]  /*2bb0*/  IMAD.U32 R80, R36, 0x10000, RZ ;  /* 0x0001000024507824 */ /* 0x000fe200078e00ff */
[----:B------:R-:W-:-:S03]  /*2bc0*/  PRMT R36, R41, 0x7632, R36 ;  /* 0x0000763229247816 */ /* 0x000fc60000000024 */
[--C-:B------:R-:W-:Y:S01]  /*2bd0*/  IMAD R0, R0, 0x108, R3.reuse ;  /* 0x0000010800007824 */ /* 0x100fe200078e0203 */
[----:B------:R-:W-:Y:S02]  /*2be0*/  PRMT R3, R37, 0x7632, R3 ;  /* 0x0000763225037816 */ /* 0x000fe40000000003 */
[----:B------:R-:W-:Y:S02]  /*2bf0*/  PRMT R37, R42, 0x7632, R37 ;  /* 0x000076322a257816 */ /* 0x000fe40000000025 */
[----:B------:R-:W-:Y:S01]  /*2c00*/  SHF.L.U32 R42, R41, 0x10, RZ ;  /* 0x00000010292a7819 */ /* 0x000fe200000006ff */
[C---:B------:R-:W-:Y:S01]  /*2c10*/  IMAD.U32 R82, R38.reuse, 0x10000, RZ ;  /* 0x0001000026527824 */ /* 0x040fe200078e00ff */
[----:B------:R-:W-:Y:S01]  /*2c20*/  PRMT R32, R38, 0x7632, R32 ;  /* 0x0000763226207816 */ /* 0x000fe20000000020 */
[C---:B------:R-:W-:Y:S01]  /*2c30*/  IMAD.U32 R85, R43.reuse, 0x10000, RZ ;  /* 0x000100002b557824 */ /* 0x040fe200078e00ff */
[----:B------:R-:W-:Y:S02]  /*2c40*/  PRMT R38, R43, 0x7632, R38 ;  /* 0x000076322b267816 */ /* 0x000fe40000000026 */
[----:B------:R-:W-:-:S02]  /*2c50*/  ISETP.GT.AND P3, PT, R97, 0x7f, PT ;  /* 0x0000007f6100780c */ /* 0x000fc40003f64270 */
[----:B------:R-:W-:Y:S02]  /*2c60*/  SHF.L.U32 R32, R32, 0x10, RZ ;  /* 0x0000001020207819 */ /* 0x000fe400000006ff */
[----:B------:R-:W-:Y:S01]  /*2c70*/  ISETP.GT.AND P4, PT, R98, 0x7f, PT ;  /* 0x0000007f6200780c */ /* 0x000fe20003f84270 */
[----:B------:R-:W-:Y:S01]  /*2c80*/  IMAD.U32 R38, R38, 0x10000, RZ ;  /* 0x0001000026267824 */ /* 0x000fe200078e00ff */
[C---:B------:R-:W-:Y:S01]  /*2c90*/  PRMT R35, R40.reuse, 0x7632, R35 ;  /* 0x0000763228237816 */ /* 0x040fe20000000023 */
[----:B------:R-:W-:Y:S01]  /*2ca0*/  IMAD.U32 R40, R40, 0x10000, RZ ;  /* 0x0001000028287824 */ /* 0x000fe200078e00ff */
[----:B------:R-:W-:-:S03]  /*2cb0*/  SHF.L.U32 R37, R37, 0x10, RZ ;  /* 0x0000001025257819 */ /* 0x000fc600000006ff */
[----:B------:R-:W-:Y:S02]  /*2cc0*/  IMAD.U32 R35, R35, 0x10000, RZ ;  /* 0x0001000023237824 */ /* 0x000fe400078e00ff */
[----:B------:R-:W-:Y:S01]  /*2cd0*/  IMAD.U32 R34, R34, 0x10000, RZ ;  /* 0x0001000022227824 */ /* 0x000fe200078e00ff */
[----:B------:R-:W-:Y:S02]  /*2ce0*/  SHF.L.U32 R36, R36, 0x10, RZ ;  /* 0x0000001024247819 */ /* 0x000fe400000006ff */
[----:B------:R-:W-:Y:S02]  /*2cf0*/  SHF.R.U32.HI R33, RZ, 0x6, R33 ;  /* 0x00000006ff217819 */ /* 0x000fe40000011621 */
[----:B--2---:R-:W-:Y:S02]  /*2d00*/  SEL R76, R76, RZ, !P2 ;  /* 0x000000ff4c4c7207 */ /* 0x004fe40005000000 */
[----:B------:R-:W-:Y:S02]  /*2d10*/  SEL R39, R78, RZ, !P2 ;  /* 0x000000ff4e277207 */ /* 0x000fe40005000000 */
[----:B------:R-:W-:-:S02]  /*2d20*/  SHF.L.U32 R41, R76, 0x10, RZ ;  /* 0x000000104c297819 */ /* 0x000fc400000006ff */
[----:B------:R-:W-:Y:S02]  /*2d30*/  SEL R86, R79, RZ, !P2 ;  /* 0x000000ff4f567207 */ /* 0x000fe40005000000 */
[----:B------:R-:W-:Y:S01]  /*2d40*/  SEL R78, R77, RZ, !P2 ;  /* 0x000000ff4d4e7207 */ /* 0x000fe20005000000 */
[C---:B------:R-:W-:Y:S01]  /*2d50*/  IMAD.U32 R77, R39.reuse, 0x10000, RZ ;  /* 0x00010000274d7824 */ /* 0x040fe200078e00ff */
[----:B------:R-:W-:Y:S01]  /*2d60*/  FFMA R41, -R4, R41, RZ ;  /* 0x0000002904297223 */ /* 0x000fe200000001ff */
[----:B------:R-:W-:Y:S01]  /*2d70*/  IMAD.U32 R79, R86, 0x10000, RZ ;  /* 0x00010000564f7824 */ /* 0x000fe200078e00ff */
[----:B------:R-:W-:Y:S02]  /*2d80*/  PRMT R39, R39, 0x7632, R39 ;  /* 0x0000763227277816 */ /* 0x000fe40000000027 */
[----:B------:R-:W-:Y:S01]  /*2d90*/  PRMT R4, R76, 0x7632, R4 ;  /* 0x000076324c047816 */ /* 0x000fe20000000004 */
[----:B------:R-:W-:Y:S01]  /*2da0*/  FFMA R79, -R10, R79, RZ ;  /* 0x0000004f0a4f7223 */ /* 0x000fe200000001ff */
[----:B------:R-:W-:-:S02]  /*2db0*/  IMAD.U32 R43, R78, 0x10000, RZ ;  /* 0x000100004e2b7824 */ /* 0x000fc400078e00ff */
[----:B------:R-:W-:Y:S02]  /*2dc0*/  IMAD.U32 R10, R39, 0x10000, RZ ;  /* 0x00010000270a7824 */ /* 0x000fe400078e00ff */
[----:B------:R-:W-:Y:S01]  /*2dd0*/  IMAD.U32 R4, R4, 0x10000, RZ ;  /* 0x0001000004047824 */ /* 0x000fe200078e00ff */
[----:B------:R-:W-:Y:S01]  /*2de0*/  FFMA R43, -R6, R43, RZ ;  /* 0x0000002b062b7223 */ /* 0x000fe200000001ff */
[----:B------:R-:W-:Y:S01]  /*2df0*/  FFMA R9, -R9, R10, RZ ;  /* 0x0000000a09097223 */ /* 0x000fe200000001ff */
[----:B------:R-:W-:Y:S01]  /*2e00*/  PRMT R6, R78, 0x7632, R6 ;  /* 0x000076324e067816 */ /* 0x000fe20000000006 */
[----:B------:R-:W-:Y:S01]  /*2e10*/  FFMA R4, -R5, R4, RZ ;  /* 0x0000000405047223 */ /* 0x000fe200000001ff */
[----:B----4-:R-:W-:Y:S01]  /*2e20*/  SEL R75, R75, RZ, !P2 ;  /* 0x000000ff4b4b7207 */ /* 0x010fe20005000000 */
[----:B------:R-:W-:Y:S01]  /*2e30*/  IMAD.U32 R5, R2, 0x10000, RZ ;  /* 0x0001000002057824 */ /* 0x000fe200078e00ff */
[----:B------:R-:W-:Y:S01]  /*2e40*/  FSEL R2, R9, RZ, P3 ;  /* 0x000000ff09027208 */ /* 0x000fe20001800000 */
[----:B------:R-:W-:Y:S01]  /*2e50*/  IMAD.U32 R6, R6, 0x10000, RZ ;  /* 0x0001000006067824 */ /* 0x000fe200078e00ff */
[----:B------:R-:W-:Y:S01]  /*2e60*/  FSEL R4, R4, RZ, P3 ;  /* 0x000000ff04047208 */ /* 0x000fe20001800000 */
[----:B------:R-:W-:Y:S01]  /*2e70*/  IMAD.U32 R9, R75, 0x10000, RZ ;  /* 0x000100004b097824 */ /* 0x000fe200078e00ff */
[----:B------:R-:W-:-:S02]  /*2e80*/  SEL R74, R74, RZ, !P2 ;  /* 0x000000ff4a4a7207 */ /* 0x000fc40005000000 */
[----:B------:R-:W-:Y:S02]  /*2e90*/  PRMT R75, R75, 0x7632, R75 ;  /* 0x000076324b4b7816 */ /* 0x000fe4000000004b */
[----:B------:R-:W-:Y:S01]  /*2ea0*/  SEL R72, R72, RZ, !P2 ;  /* 0x000000ff48487207 */ /* 0x000fe20005000000 */
[----:B------:R-:W-:Y:S01]  /*2eb0*/  FFMA R6, -R7, R6, RZ ;  /* 0x0000000607067223 */ /* 0x000fe200000001ff */
[----:B------:R-:W-:Y:S01]  /*2ec0*/  FFMA R45, R45, R32, R2 ;  /* 0x000000202d2d7223 */ /* 0x000fe20000000002 */
[----:B------:R-:W-:Y:S01]  /*2ed0*/  FFMA R57, R57, R5, R4 ;  /* 0x0000000539397223 */ /* 0x000fe20000000004 */
[----:B------:R-:W-:Y:S01]  /*2ee0*/  SHF.L.U32 R2, R3, 0x10, RZ ;  /* 0x0000001003027819 */ /* 0x000fe200000006ff */
[----:B------:R-:W-:Y:S01]  /*2ef0*/  IMAD.U32 R7, R74, 0x10000, RZ ;  /* 0x000100004a077824 */ /* 0x000fe200078e00ff */
[----:B------:R-:W-:Y:S02]  /*2f00*/  SHF.L.U32 R4, R75, 0x10, RZ ;  /* 0x000000104b047819 */ /* 0x000fe400000006ff */
[----:B------:R-:W-:-:S02]  /*2f10*/  SHF.L.U32 R3, R72, 0x10, RZ ;  /* 0x0000001048037819 */ /* 0x000fc400000006ff */
[----:B------:R-:W-:Y:S02]  /*2f20*/  PRMT R74, R74, 0x7632, R74 ;  /* 0x000076324a4a7816 */ /* 0x000fe4000000004a */
[----:B------:R-:W-:Y:S02]  /*2f30*/  SEL R73, R73, RZ, !P2 ;  /* 0x000000ff49497207 */ /* 0x000fe40005000000 */
[----:B------:R-:W-:Y:S01]  /*2f40*/  PRMT R72, R72, 0x7632, R72 ;  /* 0x0000763248487816 */ /* 0x000fe20000000048 */
[----:B------:R-:W-:Y:S01]  /*2f50*/  FFMA R4, -R19, R4, RZ ;  /* 0x0000000413047223 */ /* 0x000fe200000001ff */
[----:B------:R-:W-:Y:S01]  /*2f60*/  FFMA R3, -R12, R3, RZ ;  /* 0x000000030c037223 */ /* 0x000fe200000001ff */
[----:B------:R-:W-:Y:S02]  /*2f70*/  IMAD.U32 R74, R74, 0x10000, RZ ;  /* 0x000100004a4a7824 */ /* 0x000fe400078e00ff */
[----:B------:R-:W-:Y:S02]  /*2f80*/  IMAD.U32 R5, R73, 0x10000, RZ ;  /* 0x0001000049057824 */ /* 0x000fe400078e00ff */
[----:B------:R-:W-:Y:S01]  /*2f90*/  IMAD.U32 R72, R72, 0x10000, RZ ;  /* 0x0001000048487824 */ /* 0x000fe200078e00ff */
[----:B------:R-:W-:Y:S01]  /*2fa0*/  FSEL R6, R6, RZ, P3 ;  /* 0x000000ff06067208 */ /* 0x000fe20001800000 */
[----:B------:R-:W-:Y:S01]  /*2fb0*/  FFMA R7, -R16, R7, RZ ;  /* 0x0000000710077223 */ /* 0x000fe200000001ff */
[----:B------:R-:W-:Y:S01]  /*2fc0*/  FFMA R17, -R17, R74, RZ ;  /* 0x0000004a11117223 */ /* 0x000fe200000001ff */
[----:B------:R-:W-:Y:S01]  /*2fd0*/  FSEL R4, R4, RZ, P4 ;  /* 0x000000ff04047208 */ /* 0x000fe20002000000 */
[----:B------:R-:W-:Y:S01]  /*2fe0*/  FFMA R77, -R8, R77, RZ ;  /* 0x0000004d084d7223 */ /* 0x000fe200000001ff */
[----:B------:R-:W-:Y:S01]  /*2ff0*/  FFMA R5, -R14, R5, RZ ;  /* 0x000000050e057223 */ /* 0x000fe200000001ff */
[----:B------:R-:W-:Y:S01]  /*3000*/  FFMA R13, -R13, R72, RZ ;  /* 0x000000480d0d7223 */ /* 0x000fe200000001ff */
[----:B------:R-:W-:-:S02]  /*3010*/  FSEL R3, R3, RZ, P4 ;  /* 0x000000ff03037208 */ /* 0x000fc40002000000 */
[----:B------:R-:W-:Y:S02]  /*3020*/  PRMT R8, R86, 0x7632, R8 ;  /* 0x0000763256087816 */ /* 0x000fe40000000008 */
[----:B------:R-:W-:Y:S01]  /*3030*/  SEL R64, R64, RZ, !P1 ;  /* 0x000000ff40407207 */ /* 0x000fe20004800000 */
[----:B------:R-:W-:Y:S01]  /*3040*/  FFMA R59, R59, R2, R6 ;  /* 0x000000023b3b7223 */ /* 0x000fe20000000006 */
[----:B------:R-:W-:Y:S01]  /*3050*/  FSEL R7, R7, RZ, P4 ;  /* 0x000000ff07077208 */ /* 0x000fe20002000000 */
[----:B------:R-:W-:Y:S01]  /*3060*/  FFMA R55, R55, R38, R4 ;  /* 0x0000002637377223 */ /* 0x000fe20000000004 */
[----:B------:R-:W-:Y:S01]  /*3070*/  FSEL R6, R17, RZ, P4 ;  /* 0x000000ff11067208 */ /* 0x000fe20002000000 */
[----:B------:R-:W-:Y:S01]  /*3080*/  FFMA R17, R48, R40, R3 ;  /* 0x0000002830117223 */ /* 0x000fe20000000003 */
[----:B------:R-:W-:Y:S01]  /*3090*/  SHF.L.U32 R8, R8, 0x10, RZ ;  /* 0x0000001008087819 */ /* 0x000fe200000006ff */
[----:B------:R-:W-:Y:S01]  /*30a0*/  IMAD.U32 R3, R64, 0x10000, RZ ;  /* 0x0001000040037824 */ /* 0x000fe200078e00ff */
[----:B------:R-:W-:-:S02]  /*30b0*/  FSEL R5, R5, RZ, P4 ;  /* 0x000000ff05057208 */ /* 0x000fc40002000000 */
[----:B------:R-:W-:Y:S02]  /*30c0*/  FSEL R4, R13, RZ, P4 ;  /* 0x000000ff0d047208 */ /* 0x000fe40002000000 */
[----:B------:R-:W-:Y:S02]  /*30d0*/  SEL R65, R65, RZ, !P1 ;  /* 0x000000ff41417207 */ /* 0x000fe40004800000 */
[----:B------:R-:W-:Y:S02]  /*30e0*/  SEL R67, R67, RZ, !P1 ;  /* 0x000000ff43437207 */ /* 0x000fe40004800000 */
[----:B------:R-:W-:Y:S01]  /*30f0*/  SEL R66, R66, RZ, !P1 ;  /* 0x000000ff42427207 */ /* 0x000fe20004800000 */
[----:B------:R-:W-:Y:S01]  /*3100*/  FFMA R52, R52, R84, R7 ;  /* 0x0000005434347223 */ /* 0x000fe20000000007 */
[----:B------:R-:W-:Y:S01]  /*3110*/  FFMA R8, -R11, R8, RZ ;  /* 0x000000080b087223 */ /* 0x000fe200000001ff */
[----:B------:R-:W-:Y:S01]  /*3120*/  FFMA R19, R50, R42, R5 ;  /* 0x0000002a32137223 */ /* 0x000fe20000000005 */
[----:B------:R-:W-:Y:S01]  /*3130*/  SHF.L.U32 R7, R67, 0x10, RZ ;  /* 0x0000001043077819 */ /* 0x000fe200000006ff */
[----:B------:R-:W-:Y:S01]  /*3140*/  FFMA R38, R49, R35, R4 ;  /* 0x0000002331267223 */ /* 0x000fe20000000004 */
[----:B------:R-:W-:Y:S01]  /*3150*/  FMUL R60, R60, R3 ;  /* 0x000000033c3c7220 */ /* 0x000fe20000400000 */
[C---:B------:R-:W-:Y:S01]  /*3160*/  IMAD.U32 R5, R65.reuse, 0x10000, RZ ;  /* 0x0001000041057824 */ /* 0x040fe200078e00ff */
[----:B------:R-:W-:-:S02]  /*3170*/  PRMT R3, R65, 0x7632, R3 ;  /* 0x0000763241037816 */ /* 0x000fc40000000003 */
[----:B------:R-:W-:Y:S01]  /*3180*/  PRMT R4, R66, 0x7632, R4 ;  /* 0x0000763242047816 */ /* 0x000fe20000000004 */
[----:B------:R-:W-:Y:S01]  /*3190*/  FFMA R40, R53, R37, R6 ;  /* 0x0000002535287223 */ /* 0x000fe20000000006 */
[----:B------:R-:W-:Y:S01]  /*31a0*/  PRMT R73, R73, 0x7632, R73 ;  /* 0x0000763249497816 */ /* 0x000fe20000000049 */
[----:B------:R-:W-:Y:S01]  /*31b0*/  FMUL R62, R62, R5 ;  /* 0x000000053e3e7220 */ /* 0x000fe20000400000 */
[----:B------:R-:W-:Y:S01]  /*31c0*/  FSEL R8, R8, RZ, P3 ;  /* 0x000000ff08087208 */ /* 0x000fe20001800000 */
[----:B------:R-:W-:Y:S01]  /*31d0*/  FMUL R30, R30, R7 ;  /* 0x000000071e1e7220 */ /* 0x000fe20000400000 */
[----:B------:R-:W-:Y:S01]  /*31e0*/  SHF.L.U32 R6, R3, 0x10, RZ ;  /* 0x0000001003067819 */ /* 0x000fe200000006ff */
[----:B------:R-:W-:Y:S01]  /*31f0*/  IMAD.U32 R7, R66, 0x10000, RZ ;  /* 0x0001000042077824 */ /* 0x000fe200078e00ff */
[----:B------:R-:W-:Y:S01]  /*3200*/  PRMT R5, R67, 0x7632, R5 ;  /* 0x0000763243057816 */ /* 0x000fe20000000005 */
[----:B------:R-:W-:Y:S01]  /*3210*/  IMAD.U32 R4, R4, 0x10000, RZ ;  /* 0x0001000004047824 */ /* 0x000fe200078e00ff */
[----:B------:R-:W-:Y:S01]  /*3220*/  FFMA R9, -R18, R9, RZ ;  /* 0x0000000912097223 */ /* 0x000fe200000001ff */
[----:B------:R-:W-:Y:S01]  /*3230*/  IMAD.U32 R2, R73, 0x10000, RZ ;  /* 0x0001000049027824 */ /* 0x000fe200078e00ff */
[----:B------:R-:W-:Y:S01]  /*3240*/  FFMA R47, R47, R34, R8 ;  /* 0x000000222f2f7223 */ /* 0x000fe20000000008 */
[----:B------:R-:W-:Y:S01]  /*3250*/  FMUL R7, R28, R7 ;  /* 0x000000071c077220 */ /* 0x000fe20000400000 */
[----:B------:R-:W-:Y:S01]  /*3260*/  FMUL R6, R63, R6 ;  /* 0x000000063f067220 */ /* 0x000fe20000400000 */
[----:B------:R-:W-:Y:S01]  /*3270*/  FMUL R4, R29, R4 ;  /* 0x000000041d047220 */ /* 0x000fe20000400000 */
[----:B------:R-:W-:Y:S01]  /*3280*/  FSEL R77, R77, RZ, P3 ;  /* 0x000000ff4d4d7208 */ /* 0x000fe20001800000 */
[----:B------:R-:W-:Y:S01]  /*3290*/  IMAD.U32 R8, R5, 0x10000, RZ ;  /* 0x0001000005087824 */ /* 0x000fe200078e00ff */
[----:B------:R-:W-:Y:S01]  /*32a0*/  FFMA R2, -R15, R2, RZ ;  /* 0x000000020f027223 */ /* 0x000fe200000001ff */
[----:B------:R-:W-:Y:S01]  /*32b0*/  FSEL R9, R9, RZ, P4 ;  /* 0x000000ff09097208 */ /* 0x000fe20002000000 */
[----:B------:R-:W-:Y:S01]  /*32c0*/  LDS.128 R12, [R103.X4+0x2110] ;  /* 0x00211000670c7984 */ /* 0x000fe20000004c00 */
[----:B------:R-:W-:Y:S01]  /*32d0*/  FSEL R79, R79, RZ, P3 ;  /* 0x000000ff4f4f7208 */ /* 0x000fe20001800000 */
[----:B------:R-:W-:Y:S01]  /*32e0*/  FMUL R8, R31, R8 ;  /* 0x000000081f087220 */ /* 0x000fe20000400000 */
[----:B------:R-:W-:Y:S01]  /*32f0*/  FSEL R7, R7, RZ, !P1 ;  /* 0x000000ff07077208 */ /* 0x000fe20004800000 */
[----:B------:R-:W-:Y:S01]  /*3300*/  FFMA R44, R44, R82, R77 ;  /* 0x000000522c2c7223 */ /* 0x000fe2000000004d */
[----:B------:R-:W-:-:S02]  /*3310*/  FSEL R6, R6, RZ, !P1 ;  /* 0x000000ff06067208 */ /* 0x000fc40004800000 */
[----:B------:R-:W-:Y:S02]  /*3320*/  FSEL R4, R4, RZ, !P1 ;  /* 0x000000ff04047208 */ /* 0x000fe40004800000 */
[----:B------:R-:W-:Y:S02]  /*3330*/  SEL R69, R69, RZ, !P0 ;  /* 0x000000ff45457207 */ /* 0x000fe40004000000 */
[----:B------:R-:W-:Y:S02]  /*3340*/  SEL R71, R71, RZ, !P0 ;  /* 0x000000ff47477207 */ /* 0x000fe40004000000 */
[----:B------:R-:W-:Y:S02]  /*3350*/  FSEL R2, R2, RZ, P4 ;  /* 0x000000ff02027208 */ /* 0x000fe40002000000 */
[----:B------:R-:W-:Y:S01]  /*3360*/  SEL R68, R68, RZ, !P0 ;  /* 0x000000ff44447207 */ /* 0x000fe20004000000 */
[----:B------:R-:W-:Y:S01]  /*3370*/  FFMA R85, R54, R85, R9 ;  /* 0x0000005536557223 */ /* 0x000fe20000000009 */
[----:B------:R-:W-:Y:S01]  /*3380*/  FSEL R30, R30, RZ, !P1 ;  /* 0x000000ff1e1e7208 */ /* 0x000fe20004800000 */
[----:B------:R-:W-:Y:S01]  /*3390*/  FFMA R79, R46, R83, R79 ;  /* 0x000000532e4f7223 */ /* 0x000fe2000000004f */
[----:B------:R-:W-:Y:S01]  /*33a0*/  FADD R34, R44, R7 ;  /* 0x000000072c227221 */ /* 0x000fe20000000000 */
[----:B------:R-:W-:Y:S01]  /*33b0*/  FADD R28, R59, R6 ;  /* 0x000000063b1c7221 */ /* 0x000fe20000000000 */
[----:B------:R-:W-:Y:S01]  /*33c0*/  FSEL R8, R8, RZ, !P1 ;  /* 0x000000ff08087208 */ /* 0x000fe20004800000 */
[----:B------:R-:W-:Y:S01]  /*33d0*/  FADD R32, R45, R4 ;  /* 0x000000042d207221 */ /* 0x000fe20000000000 */
[----:B------:R-:W-:Y:S01]  /*33e0*/  IMAD.U32 R9, R69, 0x10000, RZ ;  /* 0x0001000045097824 */ /* 0x000fe200078e00ff */
[----:B------:R-:W-:Y:S01]  /*33f0*/  SHF.L.U32 R3, R68, 0x10, RZ ;  /* 0x0000001044037819 */ /* 0x000fe200000006ff */
[----:B------:R-:W-:Y:S01]  /*3400*/  IMAD.U32 R11, R71, 0x10000, RZ ;  /* 0x00010000470b7824 */ /* 0x000fe200078e00ff */
[----:B------:R-:W0:Y:S01]  /*3410*/  LDS.128 R4, [R103.X4+0x10] ;  /* 0x0000100067047984 */ /* 0x000e220000004c00 */
[--C-:B------:R-:W-:Y:S01]  /*3420*/  FFMA R36, R51, R36, R2.reuse ;  /* 0x0000002433247223 */ /* 0x100fe20000000002 */
[----:B------:R-:W-:Y:S01]  /*3430*/  PRMT R2, R64, 0x7632, R2 ;  /* 0x0000763240027816 */ /* 0x000fe20000000002 */
[----:B------:R-:W-:Y:S01]  /*3440*/  FADD R31, R79, R30 ;  /* 0x0000001e4f1f7221 */ /* 0x000fe20000000000 */
[----:B------:R-:W-:Y:S01]  /*3450*/  FADD R30, R47, R8 ;  /* 0x000000082f1e7221 */ /* 0x000fe20000000000 */
[----:B-1----:R-:W-:Y:S01]  /*3460*/  FMUL R26, R26, R9 ;  /* 0x000000091a1a7220 */ /* 0x002fe20000400000 */
[----:B------:R-:W-:Y:S01]  /*3470*/  FMUL R22, R22, R11 ;  /* 0x0000000b16167220 */ /* 0x000fe20000400000 */
[----:B------:R-:W-:Y:S01]  /*3480*/  FMUL R24, R24, R3 ;  /* 0x0000000318187220 */ /* 0x000fe20000400000 */
[----:B------:R-:W1:Y:S01]  /*3490*/  LDS.128 R8, [R103.X4] ;  /* 0x0000000067087984 */ /* 0x000e620000004c00 */
[----:B------:R-:W-:Y:S01]  /*34a0*/  IMAD.U32 R2, R2, 0x10000, RZ ;  /* 0x0001000002027824 */ /* 0x000fe200078e00ff */
[----:B------:R-:W-:-:S02]  /*34b0*/  FSEL R26, R26, RZ, !P0 ;  /* 0x000000ff1a1a7208 */ /* 0x000fc40004000000 */
[----:B------:R-:W-:Y:S01]  /*34c0*/  FSEL R24, R24, RZ, !P0 ;  /* 0x000000ff18187208 */ /* 0x000fe20004000000 */
[----:B------:R-:W-:Y:S02]  /*34d0*/  FMUL R2, R61, R2 ;  /* 0x000000023d027220 */ /* 0x000fe40000400000 */
[----:B------:R-:W-:Y:S02]  /*34e0*/  FADD R26, R19, R26 ;  /* 0x0000001a131a7221 */ /* 0x000fe40000000000 */
[----:B------:R-:W-:Y:S01]  /*34f0*/  FADD R24, R17, R24 ;  /* 0x0000001811187221 */ /* 0x000fe20000000000 */
[----:B------:R-:W-:Y:S01]  /*3500*/  FSEL R2, R2, RZ, !P1 ;  /* 0x000000ff02027208 */ /* 0x000fe20004800000 */
[----:B------:R-:W2:Y:S01]  /*3510*/  LDS.128 R16, [R103.X4+0x2100] ;  /* 0x0021000067107984 */ /* 0x000ea20000004c00 */
[----:B------:R-:W-:Y:S02]  /*3520*/  PRMT R69, R69, 0x7632, R69 ;  /* 0x0000763245457816 */ /* 0x000fe40000000045 */
[----:B------:R-:W-:Y:S01]  /*3530*/  SEL R70, R70, RZ, !P0 ;  /* 0x000000ff46467207 */ /* 0x000fe20004000000 */
[----:B------:R-:W-:Y:S01]  /*3540*/  FADD R29, R57, R2 ;  /* 0x00000002391d7221 */ /* 0x000fe20000000000 */
[----:B------:R-:W-:Y:S01]  /*3550*/  PRMT R71, R71, 0x7632, R71 ;  /* 0x0000763247477816 */ /* 0x000fe20000000047 */
[----:B------:R-:W-:Y:S01]  /*3560*/  IMAD.U32 R2, R69, 0x10000, RZ ;  /* 0x0001000045027824 */ /* 0x000fe200078e00ff */
[----:B------:R-:W-:-:S02]  /*3570*/  SHF.L.U32 R3, R70, 0x10, RZ ;  /* 0x0000001046037819 */ /* 0x000fc400000006ff */
[----:B------:R-:W-:Y:S01]  /*3580*/  PRMT R70, R70, 0x7632, R70 ;  /* 0x0000763246467816 */ /* 0x000fe20000000046 */
[----:B------:R-:W-:Y:S01]  /*3590*/  FMUL R27, R27, R2 ;  /* 0x000000021b1b7220 */ /* 0x000fe20000400000 */
[----:B------:R-:W-:Y:S02]  /*35a0*/  SHF.L.U32 R2, R71, 0x10, RZ ;  /* 0x0000001047027819 */ /* 0x000fe400000006ff */
[----:B------:R-:W-:Y:S01]  /*35b0*/  FSEL R41, R41, RZ, P3 ;  /* 0x000000ff29297208 */ /* 0x000fe20001800000 */
[----:B------:R-:W-:Y:S01]  /*35c0*/  IMAD.U32 R70, R70, 0x10000, RZ ;  /* 0x0001000046467824 */ /* 0x000fe200078e00ff */
[----:B------:R-:W-:Y:S01]  /*35d0*/  PRMT R68, R68, 0x7632, R68 ;  /* 0x0000763244447816 */ /* 0x000fe20000000044 */
[----:B------:R-:W-:Y:S01]  /*35e0*/  FMUL R2, R23, R2 ;  /* 0x0000000217027220 */ /* 0x000fe20000400000 */
[----:B------:R-:W-:Y:S01]  /*35f0*/  FSEL R60, R60, RZ, !P1 ;  /* 0x000000ff3c3c7208 */ /* 0x000fe20004800000 */
[----:B------:R-:W-:Y:S01]  /*3600*/  FMUL R3, R20, R3 ;  /* 0x0000000314037220 */ /* 0x000fe20000400000 */
[----:B------:R-:W-:Y:S01]  /*3610*/  FMUL R21, R21, R70 ;  /* 0x0000004615157220 */ /* 0x000fe20000400000 */
[----:B------:R-:W-:Y:S01]  /*3620*/  FFMA R41, R56, R80, R41 ;  /* 0x0000005038297223 */ /* 0x000fe20000000029 */
[----:B------:R-:W-:Y:S01]  /*3630*/  IMAD.U32 R68, R68, 0x10000, RZ ;  /* 0x0001000044447824 */ /* 0x000fe200078e00ff */
[----:B------:R-:W-:Y:S01]  /*3640*/  FSEL R27, R27, RZ, !P0 ;  /* 0x000000ff1b1b7208 */ /* 0x000fe20004000000 */
[----:B------:R-:W-:Y:S01]  /*3650*/  FADD R23, RZ, R34 ;  /* 0x00000022ff177221 */ /* 0x000fe20000000000 */
[----:B------:R-:W-:Y:S01]  /*3660*/  FSEL R43, R43, RZ, P3 ;  /* 0x000000ff2b2b7208 */ /* 0x000fe20001800000 */
[----:B------:R-:W-:Y:S01]  /*3670*/  FADD R32, RZ, R32 ;  /* 0x00000020ff207221 */ /* 0x000fe20000000000 */
[----:B------:R-:W-:Y:S01]  /*3680*/  FSEL R2, R2, RZ, !P0 ;  /* 0x000000ff02027208 */ /* 0x000fe20004000000 */
[----:B------:R-:W-:Y:S01]  /*3690*/  FADD R60, R41, R60 ;  /* 0x0000003c293c7221 */ /* 0x000fe20000000000 */
[----:B------:R-:W-:Y:S01]  /*36a0*/  FMUL R25, R25, R68 ;  /* 0x0000004419197220 */ /* 0x000fe20000400000 */
[----:B------:R-:W-:Y:S01]  /*36b0*/  FSEL R22, R22, RZ, !P0 ;  /* 0x000000ff16167208 */ /* 0x000fe20004000000 */
[----:B------:R-:W-:Y:S01]  /*36c0*/  FADD R27, R36, R27 ;  /* 0x0000001b241b7221 */ /* 0x000fe20000000000 */
[----:B------:R-:W-:-:S02]  /*36d0*/  FSEL R3, R3, RZ, !P0 ;  /* 0x000000ff03037208 */ /* 0x000fc40004000000 */
[----:B------:R-:W-:Y:S01]  /*36e0*/  FSEL R21, R21, RZ, !P0 ;  /* 0x000000ff15157208 */ /* 0x000fe20004000000 */
[----:B------:R-:W-:Y:S01]  /*36f0*/  FFMA R43, R58, R81, R43 ;  /* 0x000000513a2b7223 */ /* 0x000fe2000000002b */
[----:B------:R-:W-:Y:S01]  /*3700*/  FSEL R62, R62, RZ, !P1 ;  /* 0x000000ff3e3e7208 */ /* 0x000fe20004800000 */
[----:B0-----:R-:W-:Y:S01]  /*3710*/  FADD R36, R4, R23 ;  /* 0x0000001704247221 */ /* 0x001fe20000000000 */
[----:B------:R-:W-:Y:S01]  /*3720*/  FADD R37, R5, R32 ;  /* 0x0000002005257221 */ /* 0x000fe20000000000 */
[----:B------:R-:W-:Y:S01]  /*3730*/  FADD R4, RZ, R29 ;  /* 0x0000001dff047221 */ /* 0x000fe20000000000 */
[----:B------:R-:W-:Y:S01]  /*3740*/  FADD R2, R55, R2 ;  /* 0x0000000237027221 */ /* 0x000fe20000000000 */
[----:B------:R-:W-:Y:S01]  /*3750*/  FADD R5, RZ, R60 ;  /* 0x0000003cff057221 */ /* 0x000fe20000000000 */
[----:B------:R-:W-:Y:S01]  /*3760*/  FADD R22, R85, R22 ;  /* 0x0000001655167221 */ /* 0x000fe20000000000 */
[----:B------:R-:W-:Y:S01]  /*3770*/  FSEL R25, R25, RZ, !P0 ;  /* 0x000000ff19197208 */ /* 0x000fe20004000000 */
[----:B------:R-:W-:Y:S01]  /*3780*/  FADD R3, R52, R3 ;  /* 0x0000000334037221 */ /* 0x000fe20000000000 */
[----:B------:R-:W-:Y:S01]  /*3790*/  FADD R21, R40, R21 ;  /* 0x0000001528157221 */ /* 0x000fe20000000000 */
[----:B------:R-:W-:Y:S01]  /*37a0*/  FADD R30, RZ, R30 ;  /* 0x0000001eff1e7221 */ /* 0x000fe20000000000 */
[----:B------:R-:W-:Y:S01]  /*37b0*/  FADD R62, R43, R62 ;  /* 0x0000003e2b3e7221 */ /* 0x000fe20000000000 */
[----:B-1----:R-:W-:Y:S01]  /*37c0*/  FADD R9, R9, R4 ;  /* 0x0000000409097221 */ /* 0x002fe20000000000 */
[----:B------:R-:W-:Y:S01]  /*37d0*/  FADD R8, R8, R5 ;  /* 0x0000000508087221 */ /* 0x000fe20000000000 */
[----:B------:R-:W-:Y:S01]  /*37e0*/  FADD R4, RZ, R2 ;  /* 0x00000002ff047221 */ /* 0x000fe20000000000 */
[----:B------:R-:W-:Y:S01]  /*37f0*/  FADD R39, R7, R30 ;  /* 0x0000001e07277221 */ /* 0x000fe20000000000 */
[----:B------:R-:W-:Y:S01]  /*3800*/  FADD R5, RZ, R22 ;  /* 0x00000016ff057221 */ /* 0x000fe20000000000 */
[----:B------:R-:W-:Y:S01]  /*3810*/  FADD R3, RZ, R3 ;  /* 0x00000003ff037221 */ /* 0x000fe20000000000 */
[----:B------:R-:W-:Y:S01]  /*3820*/  FADD R2, RZ, R21 ;  /* 0x00000015ff027221 */ /* 0x000fe20000000000 */
[----:B------:R-:W-:Y:S01]  /*3830*/  FADD R25, R38, R25 ;  /* 0x0000001926197221 */ /* 0x000fe20000000000 */
[----:B------:R-:W-:Y:S01]  /*3840*/  FADD R31, RZ, R31 ;  /* 0x0000001fff1f7221 */ /* 0x000fe20000000000 */
[----:B------:R-:W-:Y:S01]  /*3850*/  FADD R7, RZ, R62 ;  /* 0x0000003eff077221 */ /* 0x000fe20000000000 */
[----:B------:R-:W-:Y:S01]  /*3860*/  FADD R28, RZ, R28 ;  /* 0x0000001cff1c7221 */ /* 0x000fe20000000000 */
[----:B------:R-:W-:Y:S01]  /*3870*/  FADD R14, R14, R5 ;  /* 0x000000050e0e7221 */ /* 0x000fe20000000000 */
[----:B------:R-:W-:Y:S01]  /*3880*/  FADD R12, R12, R3 ;  /* 0x000000030c0c7221 */ /* 0x000fe20000000000 */
[----:B------:R-:W-:Y:S01]  /*3890*/  FADD R15, R15, R4 ;  /* 0x000000040f0f7221 */ /* 0x000fe20000000000 */
[----:B------:R-:W-:Y:S01]  /*38a0*/  FADD R13, R13, R2 ;  /* 0x000000020d0d7221 */ /* 0x000fe20000000000 */
[----:B------:R-:W-:Y:S01]  /*38b0*/  FADD R38, R6, R31 ;  /* 0x0000001f06267221 */ /* 0x000fe20000000000 */
[----:B------:R-:W-:Y:S01]  /*38c0*/  FADD R10, R10, R7 ;  /* 0x000000070a0a7221 */ /* 0x000fe20000000000 */
[----:B------:R-:W-:Y:S01]  /*38d0*/  FADD R11, R11, R28 ;  /* 0x0000001c0b0b7221 */ /* 0x000fe20000000000 */
[----:B------:R-:W-:Y:S01]  /*38e0*/  FADD R5, RZ, R26 ;  /* 0x0000001aff057221 */ /* 0x000fe20000000000 */
[----:B------:R-:W-:Y:S01]  /*38f0*/  FADD R3, RZ, R24 ;  /* 0x00000018ff037221 */ /* 0x000fe20000000000 */
[----:B------:R-:W-:Y:S01]  /*3900*/  FADD R4, RZ, R27 ;  /* 0x0000001bff047221 */ /* 0x000fe20000000000 */
[----:B------:R-:W-:Y:S01]  /*3910*/  FADD R2, RZ, R25 ;  /* 0x00000019ff027221 */ /* 0x000fe20000000000 */
[----:B--2---:R-:W-:Y:S01]  /*3920*/  FADD R18, R18, R5 ;  /* 0x0000000512127221 */ /* 0x004fe20000000000 */
[----:B------:R-:W-:Y:S01]  /*3930*/  FADD R16, R16, R3 ;  /* 0x0000000310107221 */ /* 0x000fe20000000000 */
[----:B------:R-:W-:Y:S01]  /*3940*/  FADD R19, R19, R4 ;  /* 0x0000000413137221 */ /* 0x000fe20000000000 */
[----:B------:R-:W-:Y:S01]  /*3950*/  FADD R17, R17, R2 ;  /* 0x0000000211117221 */ /* 0x000fe20000000000 */
[----:B------:R-:W-:Y:S06]  /*3960*/  BAR.SYNC 0x0 ;  /* 0x0000000000007b1d */ /* 0x000fec0000000000 */
[----:B------:R-:W-:Y:S04]  /*3970*/  STS.128 [R103.X4+0x10], R36 ;  /* 0x0000102467007388 */ /* 0x000fe80000004c00 */
[----:B------:R-:W-:Y:S01]  /*3980*/  STS.128 [R103.X4], R8 ;  /* 0x0000000867007388 */ /* 0x000fe20000004c00 */
[----:B------:R-:W-:-:S03]  /*3990*/  LOP3.LUT R3, R96, 0xfc, RZ, 0xc0, !PT ;  /* 0x000000fc60037812 */ /* 0x000fc600078ec0ff */
[----:B------:R-:W-:Y:S06]  /*39a0*/  BAR.SYNC 0x0 ;  /* 0x0000000000007b1d */ /* 0x000fec0000000000 */
[----:B------:R-:W0:Y:S04]  /*39b0*/  LDS.128 R20, [R0.X4] ;  /* 0x0000000000147984 */ /* 0x000e280000004c00 */
[----:B------:R-:W1:Y:S04]  /*39c0*/  LDS.128 R24, [R0.X4+0x1080] ;  /* 0x0010800000187984 */ /* 0x000e680000004c00 */
[----:B------:R-:W-:Y:S06]  /*39d0*/  BAR.SYNC 0x0 ;  /* 0x0000000000007b1d */ /* 0x000fec0000000000 */
[----:B------:R-:W-:Y:S04]  /*39e0*/  STS.128 [R103.X4+0x10], R12 ;  /* 0x0000100c67007388 */ /* 0x000fe80000004c00 */
[----:B------:R-:W-:Y:S01]  /*39f0*/  STS.128 [R103.X4], R16 ;  /* 0x0000001067007388 */ /* 0x000fe20000004c00 */
[----:B------:R-:W-:-:S03]  /*3a00*/  PRMT R3, R3, 0x6540, R94 ;  /* 0x0000654003037816 */ /* 0x000fc6000000005e */
[----:B------:R-:W-:Y:S06]  /*3a10*/  BAR.SYNC 0x0 ;  /* 0x0000000000007b1d */ /* 0x000fec0000000000 */
[----:B------:R-:W2:Y:S01]  /*3a20*/  LDS.128 R28, [R0.X4] ;  /* 0x00000000001c7984 */ /* 0x000ea20000004c00 */
[----:B------:R-:W-:-:S04]  /*3a30*/  SHF.R.S32.HI R2, RZ, 0x1f, R3 ;  /* 0x0000001fff027819 */ /* 0x000fc80000011403 */
[----:B------:R-:W-:Y:S02]  /*3a40*/  LEA.HI R6, R2, R3, RZ, 0xb ;  /* 0x0000000302067211 */ /* 0x000fe400078f58ff */
[----:B------:R-:W-:-:S03]  /*3a50*/  SGXT.U32 R2, R33, 0x2 ;  /* 0x000000022102781a */ /* 0x000fc60000000000 */
[C---:B------:R-:W-:Y:S01]  /*3a60*/  IMAD.SHL.U32 R5, R6.reuse, 0x100, RZ ;  /* 0x0000010006057824 */ /* 0x040fe200078e00ff */
[----:B------:R-:W-:Y:S02]  /*3a70*/  LOP3.LUT R7, R6, 0xfffff800, RZ, 0xc0, !PT ;  /* 0xfffff80006077812 */ /* 0x000fe400078ec0ff */
[----:B------:R-:W-:Y:S02]  /*3a80*/  LOP3.LUT R4, R95, R2, RZ, 0xfc, !PT ;  /* 0x000000025f047212 */ /* 0x000fe400078efcff */
[----:B------:R-:W-:Y:S02]  /*3a90*/  LOP3.LUT R8, R5, 0xfff80000, RZ, 0xc0, !PT ;  /* 0xfff8000005087812 */ /* 0x000fe400078ec0ff */
[C-C-:B------:R-:W-:Y:S02]  /*3aa0*/  LOP3.LUT R5, R95.reuse, 0x4, R2.reuse, 0xfe, !PT ;  /* 0x000000045f057812 */ /* 0x140fe400078efe02 */
[C-C-:B------:R-:W-:Y:S02]  /*3ab0*/  LOP3.LUT R6, R95.reuse, 0x8, R2.reuse, 0xfe, !PT ;  /* 0x000000085f067812 */ /* 0x140fe400078efe02 */
[----:B------:R-:W-:-:S02]  /*3ac0*/  LOP3.LUT R95, R95, 0xc, R2, 0xfe, !PT ;  /* 0x0000000c5f5f7812 */ /* 0x000fc400078efe02 */
[----:B------:R-:W-:Y:S02]  /*3ad0*/  IADD3 R8, R8, R3, -R7 ;  /* 0x0000000308087210 */ /* 0x000fe40007ffe807 */
[----:B------:R-:W-:Y:S02]  /*3ae0*/  ISETP.GE.AND P1, PT, R4, 0x100, PT ;  /* 0x000001000400780c */ /* 0x000fe40003f26270 */
[----:B------:R-:W-:Y:S02]  /*3af0*/  ISETP.GE.AND P2, PT, R5, 0x100, PT ;  /* 0x000001000500780c */ /* 0x000fe40003f46270 */
[----:B------:R-:W-:Y:S01]  /*3b00*/  ISETP.GE.AND P3, PT, R6, 0x100, PT ;  /* 0x000001000600780c */ /* 0x000fe20003f66270 */
[--C-:B------:R-:W-:Y:S01]  /*3b10*/  IMAD R2, R4, 0x800, R8.reuse ;  /* 0x0000080004027824 */ /* 0x100fe200078e0208 */
[----:B------:R-:W-:Y:S02]  /*3b20*/  MOV R9, 0x4 ;  /* 0x0000000400097802 */ /* 0x000fe40000000f00 */
[----:B------:R-:W-:Y:S01]  /*3b30*/  ISETP.GE.AND P0, PT, R95, 0x100, PT ;  /* 0x000001005f00780c */ /* 0x000fe20003f06270 */
[----:B------:R-:W-:Y:S01]  /*3b40*/  IMAD R5, R5, 0x800, R8 ;  /* 0x0000080005057824 */ /* 0x000fe200078e0208 */
[----:B------:R-:W-:Y:S01]  /*3b50*/  LEA R6, R6, R8, 0xb ;  /* 0x0000000806067211 */ /* 0x000fe200078e58ff */
[----:B------:R-:W-:-:S04]  /*3b60*/  IMAD.WIDE R2, R2, R9, c[0x0][0x178] ;  /* 0x00005e0002027625 */ /* 0x000fc800078e0209 */
[-C--:B------:R-:W-:Y:S01]  /*3b70*/  IMAD.WIDE R4, R5, R9.reuse, c[0x0][0x178] ;  /* 0x00005e0005047625 */ /* 0x080fe200078e0209 */
[----:B0-----:R0:W-:Y:S03]  /*3b80*/  @!P1 STG.E.128 [R2.64], R20 ;  /* 0x0000001402009986 */ /* 0x0011e6000c101d04 */
[----:B------:R-:W-:Y:S01]  /*3b90*/  IMAD.WIDE R6, R6, R9, c[0x0][0x178] ;  /* 0x00005e0006067625 */ /* 0x000fe200078e0209 */
[----:B-1----:R0:W-:Y:S04]  /*3ba0*/  @!P2 STG.E.128 [R4.64], R24 ;  /* 0x000000180400a986 */ /* 0x0021e8000c101d04 */
[----:B--2---:R0:W-:Y:S01]  /*3bb0*/  @!P3 STG.E.128 [R6.64], R28 ;  /* 0x0000001c0600b986 */ /* 0x0041e2000c101d04 */
[----:B------:R-:W-:Y:S05]  /*3bc0*/  @P0 EXIT ;  /* 0x000000000000094d */ /* 0x000fea0003800000 */
[----:B0-----:R-:W0:Y:S01]  /*3bd0*/  LDS.128 R4, [R0.X4+0x1080] ;  /* 0x0010800000047984 */ /* 0x001e220000004c00 */
[----:B------:R-:W-:-:S04]  /*3be0*/  IMAD R2, R95, 0x800, R8 ;  /* 0x000008005f027824 */ /* 0x000fc800078e0208 */
[----:B------:R-:W-:-:S05]  /*3bf0*/  IMAD.WIDE R2, R2, R9, c[0x0][0x178] ;  /* 0x00005e0002027625 */ /* 0x000fca00078e0209 */
[----:B0-----:R-:W-:Y:S01]  /*3c00*/  STG.E.128 [R2.64], R4 ;  /* 0x0000000402007986 */ /* 0x001fe2000c101d04 */
[----:B------:R-:W-:Y:S05]  /*3c10*/  EXIT ;  /* 0x000000000000794d */ /* 0x000fea0003800000 */
.L_x_0:
[----:B------:R-:W-:-:S00]  /*3c20*/  BRA `(.L_x_0) ;  /* 0xfffffff000007947 */ /* 0x000fc0000383ffff */
[----:B------:R-:W-:-:S00]  /*3c30*/  NOP ;  /* 0x0000000000007918 */ /* 0x000fc00000000000 */
        /* <DEDUP_REMOVED lines=12> */
.L_x_1:


//--------------------- .nv.shared.triton__0d1d2d3d4de5de --------------------------
	.section	.nv.shared.triton__0d1d2d3d4de5de,"aw",@nobits
	.align	16
